def matmul_kernel(
    a_ptr,
    b_ptr,
    c_ptr,
    M,
    N,
    K,
    stride_am,
    stride_ak,
    stride_bk,
    stride_bn,
    stride_cm,
    stride_cn,
    BLOCK_M: tl.constexpr,
    BLOCK_N: tl.constexpr,
    BLOCK_K: tl.constexpr,
    GROUP_M: tl.constexpr,
):
    pid = tl.program_id(axis=0)
    num_pid_m = tl.cdiv(M, BLOCK_M)
    num_pid_n = tl.cdiv(N, BLOCK_N)
    num_pid_in_group = GROUP_M * num_pid_n
    group_id = pid // num_pid_in_group
    first_pid_m = group_id * GROUP_M
    group_size_m = min(num_pid_m - first_pid_m, GROUP_M)
    pid_m = first_pid_m + ((pid % num_pid_in_group) % group_size_m)
    pid_n = (pid % num_pid_in_group) // group_size_m

    offs_am = (pid_m * BLOCK_M + tl.arange(0, BLOCK_M)) % M
    offs_bn = (pid_n * BLOCK_N + tl.arange(0, BLOCK_N)) % N
    offs_k = tl.arange(0, BLOCK_K)
    a_ptrs = a_ptr + offs_am[:, None] * stride_am + offs_k[None, :] * stride_ak
    b_ptrs = b_ptr + offs_k[:, None] * stride_bk + offs_bn[None, :] * stride_bn

    acc = tl.zeros((BLOCK_M, BLOCK_N), dtype=tl.float32)
    for kk in range(0, tl.cdiv(K, BLOCK_K)):
        a = tl.load(a_ptrs, mask=offs_k[None, :] < K - kk * BLOCK_K, other=0.0)
        b = tl.load(b_ptrs, mask=offs_k[:, None] < K - kk * BLOCK_K, other=0.0)
        acc = tl.dot(a, b, acc)
        a_ptrs += BLOCK_K * stride_ak
        b_ptrs += BLOCK_K * stride_bk

    c = acc.to(c_ptr.dtype.element_ty)
    offs_cm = pid_m * BLOCK_M + tl.arange(0, BLOCK_M)
    offs_cn = pid_n * BLOCK_N + tl.arange(0, BLOCK_N)
    c_ptrs = c_ptr + offs_cm[:, None] * stride_cm + offs_cn[None, :] * stride_cn
    mask = (offs_cm[:, None] < M) & (offs_cn[None, :] < N)
    tl.store(c_ptrs, c, mask=mask)

# config = {"BLOCK_K": 128, "BLOCK_M": 64, "BLOCK_N": 256, "GROUP_M": 8, "arch": "sm_100", "dtype": "fp16", "num_ctas": 1, "num_stages": 3, "num_warps": 16}
# arch = sm_100


// ===== COMPILED SASS (sm_100a) =====

	.target	sm_100a

	.elftype	@"ET_EXEC"


//--------------------- .note.nv.tkinfo           --------------------------
	.section	.note.nv.tkinfo,"",@"SHT_NOTE"
	.sectionflags	@"SHF_NOTE_NV_TKINFO"
	.tkinfo
        /*0018*/ 	.word	0x00000081
        /*0030*/ 	.string	""
        /*0030*/ 	.string	"ptxas-blackwell"
        /*0030*/ 	.string	"Cuda compilation tools, release 12.9, V12.9.86"
        /*0030*/ 	.string	"Build cuda_12.9.r12.9/compiler.36037853_0"
        /*0030*/ 	.string	"-v  -suppress-debug-info  -lineinfo  -arch sm_100a "



//--------------------- .note.nv.cuver            --------------------------
	.section	.note.nv.cuver,"",@"SHT_NOTE"
	.sectionflags	@"SHF_NOTE_NV_CUVER"
        /*0018*/ 	.short	0x0001
        /*001a*/ 	.short	0x0064
        /*001c*/ 	.short	0x0001
        /*001e*/ 	.short	0x0000
        /*0020*/ 	.short	0x0001
        /*0022*/ 	.short	0x0000


//--------------------- .nv.info                  --------------------------
	.section	.nv.info,"",@"SHT_CUDA_INFO"
	.align	4


	//----- nvinfo : EIATTR_REGCOUNT
	.align		4
        /*0000*/ 	.byte	0x04, 0x2f
        /*0002*/ 	.short	(.L_1 - .L_0)
	.align		4
.L_0:
        /*0004*/ 	.word	index@(matmul_kernel)
        /*0008*/ 	.word	0x00000080


	//----- nvinfo : EIATTR_FRAME_SIZE
	.align		4
.L_1:
        /*000c*/ 	.byte	0x04, 0x11
        /*000e*/ 	.short	(.L_3 - .L_2)
	.align		4
.L_2:
        /*0010*/ 	.word	index@(matmul_kernel)
        /*0014*/ 	.word	0x00000240


	//----- nvinfo : EIATTR_MIN_STACK_SIZE
	.align		4
.L_3:
        /*0018*/ 	.byte	0x04, 0x12
        /*001a*/ 	.short	(.L_5 - .L_4)
	.align		4
.L_4:
        /*001c*/ 	.word	index@(matmul_kernel)
        /*0020*/ 	.word	0x00000240
.L_5:


//--------------------- .nv.info.matmul_kernel    --------------------------
	.section	.nv.info.matmul_kernel,"",@"SHT_CUDA_INFO"
	.sectionflags	@""
	.align	4


	//----- nvinfo : EIATTR_CUDA_API_VERSION
	.align		4
        /*0000*/ 	.byte	0x04, 0x37
        /*0002*/ 	.short	(.L_7 - .L_6)
.L_6:
        /*0004*/ 	.word	0x00000081


	//----- nvinfo : EIATTR_KPARAM_INFO
	.align		4
.L_7:
        /*0008*/ 	.byte	0x04, 0x17
        /*000a*/ 	.short	(.L_9 - .L_8)
.L_8:
        /*000c*/ 	.word	0x00000000
        /*0010*/ 	.short	0x000d
        /*0012*/ 	.short	0x0048
        /*0014*/ 	.byte	0x00, 0xf4, 0x21, 0x00


	//----- nvinfo : EIATTR_KPARAM_INFO
	.align		4
.L_9:
        /*0018*/ 	.byte	0x04, 0x17
        /*001a*/ 	.short	(.L_11 - .L_10)
.L_10:
        /*001c*/ 	.word	0x00000000
        /*0020*/ 	.short	0x000c
        /*0022*/ 	.short	0x0040
        /*0024*/ 	.byte	0x00, 0xf4, 0x21, 0x00


	//----- nvinfo : EIATTR_KPARAM_INFO
	.align		4
.L_11:
        /*0028*/ 	.byte	0x04, 0x17
        /*002a*/ 	.short	(.L_13 - .L_12)
.L_12:
        /*002c*/ 	.word	0x00000000
        /*0030*/ 	.short	0x000b
        /*0032*/ 	.short	0x0038
        /*0034*/ 	.byte	0x00, 0xf0, 0x11, 0x00


	//----- nvinfo : EIATTR_KPARAM_INFO
	.align		4
.L_13:
        /*0038*/ 	.byte	0x04, 0x17
        /*003a*/ 	.short	(.L_15 - .L_14)
.L_14:
        /*003c*/ 	.word	0x00000000
        /*0040*/ 	.short	0x000a
        /*0042*/ 	.short	0x0034
        /*0044*/ 	.byte	0x00, 0xf0, 0x11, 0x00


	//----- nvinfo : EIATTR_KPARAM_INFO
	.align		4
.L_15:
        /*0048*/ 	.byte	0x04, 0x17
        /*004a*/ 	.short	(.L_17 - .L_16)
.L_16:
        /*004c*/ 	.word	0x00000000
        /*0050*/ 	.short	0x0009
        /*0052*/ 	.short	0x0030
        /*0054*/ 	.byte	0x00, 0xf0, 0x11, 0x00


	//----- nvinfo : EIATTR_KPARAM_INFO
	.align		4
.L_17:
        /*0058*/ 	.byte	0x04, 0x17
        /*005a*/ 	.short	(.L_19 - .L_18)
.L_18:
        /*005c*/ 	.word	0x00000000
        /*0060*/ 	.short	0x0008
        /*0062*/ 	.short	0x002c
        /*0064*/ 	.byte	0x00, 0xf0, 0x11, 0x00


	//----- nvinfo : EIATTR_KPARAM_INFO
	.align		4
.L_19:
        /*0068*/ 	.byte	0x04, 0x17
        /*006a*/ 	.short	(.L_21 - .L_20)
.L_20:
        /*006c*/ 	.word	0x00000000
        /*0070*/ 	.short	0x0007
        /*0072*/ 	.short	0x0028
        /*0074*/ 	.byte	0x00, 0xf0, 0x11, 0x00


	//----- nvinfo : EIATTR_KPARAM_INFO
	.align		4
.L_21:
        /*0078*/ 	.byte	0x04, 0x17
        /*007a*/ 	.short	(.L_23 - .L_22)
.L_22:
        /*007c*/ 	.word	0x00000000
        /*0080*/ 	.short	0x0006
        /*0082*/ 	.short	0x0024
        /*0084*/ 	.byte	0x00, 0xf0, 0x11, 0x00


	//----- nvinfo : EIATTR_KPARAM_INFO
	.align		4
.L_23:
        /*0088*/ 	.byte	0x04, 0x17
        /*008a*/ 	.short	(.L_25 - .L_24)
.L_24:
        /*008c*/ 	.word	0x00000000
        /*0090*/ 	.short	0x0005
        /*0092*/ 	.short	0x0020
        /*0094*/ 	.byte	0x00, 0xf0, 0x11, 0x00


	//----- nvinfo : EIATTR_KPARAM_INFO
	.align		4
.L_25:
        /*0098*/ 	.byte	0x04, 0x17
        /*009a*/ 	.short	(.L_27 - .L_26)
.L_26:
        /*009c*/ 	.word	0x00000000
        /*00a0*/ 	.short	0x0004
        /*00a2*/ 	.short	0x001c
        /*00a4*/ 	.byte	0x00, 0xf0, 0x11, 0x00


	//----- nvinfo : EIATTR_KPARAM_INFO
	.align		4
.L_27:
        /*00a8*/ 	.byte	0x04, 0x17
        /*00aa*/ 	.short	(.L_29 - .L_28)
.L_28:
        /*00ac*/ 	.word	0x00000000
        /*00b0*/ 	.short	0x0003
        /*00b2*/ 	.short	0x0018
        /*00b4*/ 	.byte	0x00, 0xf0, 0x11, 0x00


	//----- nvinfo : EIATTR_KPARAM_INFO
	.align		4
.L_29:
        /*00b8*/ 	.byte	0x04, 0x17
        /*00ba*/ 	.short	(.L_31 - .L_30)
.L_30:
        /*00bc*/ 	.word	0x00000000
        /*00c0*/ 	.short	0x0002
        /*00c2*/ 	.short	0x0010
        /*00c4*/ 	.byte	0x00, 0xf4, 0x21, 0x00


	//----- nvinfo : EIATTR_KPARAM_INFO
	.align		4
.L_31:
        /*00c8*/ 	.byte	0x04, 0x17
        /*00ca*/ 	.short	(.L_33 - .L_32)
.L_32:
        /*00cc*/ 	.word	0x00000000
        /*00d0*/ 	.short	0x0001
        /*00d2*/ 	.short	0x0008
        /*00d4*/ 	.byte	0x00, 0xf4, 0x21, 0x00


	//----- nvinfo : EIATTR_KPARAM_INFO
	.align		4
.L_33:
        /*00d8*/ 	.byte	0x04, 0x17
        /*00da*/ 	.short	(.L_35 - .L_34)
.L_34:
        /*00dc*/ 	.word	0x00000000
        /*00e0*/ 	.short	0x0000
        /*00e2*/ 	.short	0x0000
        /*00e4*/ 	.byte	0x00, 0xf4, 0x21, 0x00


	//----- nvinfo : EIATTR_SPARSE_MMA_MASK
	.align		4
.L_35:
        /*00e8*/ 	.byte	0x03, 0x50
        /*00ea*/ 	.short	0x0000


	//----- nvinfo : EIATTR_MAXREG_COUNT
	.align		4
        /*00ec*/ 	.byte	0x03, 0x1b
        /*00ee*/ 	.short	0x0080


	//----- nvinfo : EIATTR_NUM_BARRIERS
	.align		4
        /*00f0*/ 	.byte	0x02, 0x4c
        /*00f2*/ 	.byte	0x01
	.zero		1


	//----- nvinfo : EIATTR_ANNOTATIONS
	.align		4
        /*00f4*/ 	.byte	0x04, 0x55
        /*00f6*/ 	.short	(.L_37 - .L_36)


	//   ....[0]....
.L_36:
        /*00f8*/ 	.word	0x00000001
        /*00fc*/ 	.byte	0xd0, 0x05, 0x00, 0x00, 0x01, 0x00, 0x00, 0x00, 0x00, 0x06, 0x00, 0x00, 0x01, 0x00, 0x00, 0x00
        /* <DEDUP_REMOVED lines=200> */
        /*0d8c*/ 	.byte	0xc0, 0x9c, 0x00, 0x00, 0x01, 0x00, 0x00, 0x00, 0xf0, 0x9c, 0x00, 0x00


	//----- nvinfo : EIATTR_VRC_CTA_INIT_COUNT
	.align		4
.L_37:
        /*0d98*/ 	.byte	0x02, 0x4a
	.zero		1
	.zero		1


	//----- nvinfo : EIATTR_EXIT_INSTR_OFFSETS
	.align		4
        /*0d9c*/ 	.byte	0x04, 0x1c
        /*0d9e*/ 	.short	(.L_39 - .L_38)


	//   ....[0]....
.L_38:
        /*0da0*/ 	.word	0x0000ac80


	//   ....[1]....
        /*0da4*/ 	.word	0x0000acb0


	//----- nvinfo : EIATTR_REQNTID
	.align		4
.L_39:
        /*0da8*/ 	.byte	0x04, 0x10
        /*0daa*/ 	.short	(.L_41 - .L_40)
.L_40:
        /*0dac*/ 	.word	0x00000200
        /*0db0*/ 	.word	0x00000001
        /*0db4*/ 	.word	0x00000001


	//----- nvinfo : EIATTR_CBANK_PARAM_SIZE
	.align		4
.L_41:
        /*0db8*/ 	.byte	0x03, 0x19
        /*0dba*/ 	.short	0x0050


	//----- nvinfo : EIATTR_PARAM_CBANK
	.align		4
        /*0dbc*/ 	.byte	0x04, 0x0a
        /*0dbe*/ 	.short	(.L_43 - .L_42)
	.align		4
.L_42:
        /*0dc0*/ 	.word	index@(.nv.constant0.matmul_kernel)
        /*0dc4*/ 	.short	0x0380
        /*0dc6*/ 	.short	0x0050


	//----- nvinfo : EIATTR_SW_WAR
	.align		4
.L_43:
        /*0dc8*/ 	.byte	0x04, 0x36
        /*0dca*/ 	.short	(.L_45 - .L_44)
.L_44:
        /*0dcc*/ 	.word	0x00000008
.L_45:


//--------------------- .nv.compat                --------------------------
	.section	.nv.compat,"",@"SHT_CUDA_COMPAT_INFO"
	.align	4
        /*0000*/ 	.byte	0x02, 0x02, 0x01, 0x00, 0x02, 0x05, 0x05, 0x00, 0x02, 0x03, 0x00, 0x00, 0x02, 0x06, 0x01, 0x00


//--------------------- .nv.callgraph             --------------------------
	.section	.nv.callgraph,"",@"SHT_CUDA_CALLGRAPH"
	.align	4
	.sectionentsize	8
	.align		4
        /*0000*/ 	.word	0x00000000
	.align		4
        /*0004*/ 	.word	0xffffffff
	.align		4
        /*0008*/ 	.word	0x00000000
	.align		4
        /*000c*/ 	.word	0xfffffffe
	.align		4
        /*0010*/ 	.word	0x00000000
	.align		4
        /*0014*/ 	.word	0xfffffffd
	.align		4
        /*0018*/ 	.word	0x00000000
	.align		4
        /*001c*/ 	.word	0xfffffffc


//--------------------- .text.matmul_kernel       --------------------------
	.section	.text.matmul_kernel,"ax",@progbits
	.align	128
        .global         matmul_kernel
        .type           matmul_kernel,@function
        .size           matmul_kernel,(.L_x_3 - matmul_kernel)
        .other          matmul_kernel,@"STO_CUDA_ENTRY STV_DEFAULT"
matmul_kernel:
.text.matmul_kernel:
[----:B------:R-:W0:Y:S08]  /*0000*/  LDC R1, c[0x0][0x37c] ;  /* 0x0000df00ff017b82 */ /* 0x000e300000000800 */
[----:B------:R-:W1:Y:S01]  /*0010*/  LDC.64 R6, c[0x0][0x398] ;  /* 0x0000e600ff067b82 */ /* 0x000e620000000a00 */
[----:B------:R-:W2:Y:S01]  /*0020*/  S2R R5, SR_CTAID.X ;  /* 0x0000000000057919 */ /* 0x000ea20000002500 */
[----:B------:R-:W3:Y:S01]  /*0030*/  LDCU UR4, c[0x0][0x3a0] ;  /* 0x00007400ff0477ac */ /* 0x000ee20008000800 */
[----:B0-----:R-:W-:Y:S01]  /*0040*/  VIADD R1, R1, 0xfffffdc0 ;  /* 0xfffffdc001017836 */ /* 0x001fe20000000000 */
[----:B------:R-:W-:Y:S01]  /*0050*/  CS2R R40, SRZ ;  /* 0x0000000000287805 */ /* 0x000fe2000001ff00 */
[----:B------:R-:W0:Y:S01]  /*0060*/  S2R R30, SR_TID.X ;  /* 0x00000000001e7919 */ /* 0x000e220000002100 */
[----:B------:R-:W-:-:S02]  /*0070*/  CS2R R28, SRZ ;  /* 0x00000000001c7805 */ /* 0x000fc4000001ff00 */
[----:B------:R-:W-:Y:S01]  /*0080*/  CS2R R42, SRZ ;  /* 0x00000000002a7805 */ /* 0x000fe2000001ff00 */
[----:B------:R-:W4:Y:S01]  /*0090*/  S2UR UR6, SR_CgaCtaId ;  /* 0x00000000000679c3 */ /* 0x000f220000008800 */
[----:B------:R-:W-:Y:S01]  /*00a0*/  CS2R R46, SRZ ;  /* 0x00000000002e7805 */ /* 0x000fe2000001ff00 */
[----:B------:R-:W-:Y:S01]  /*00b0*/  UMOV UR5, 0x400 ;  /* 0x0000040000057882 */ /* 0x000fe20000000000 */
[----:B------:R-:W0:Y:S01]  /*00c0*/  LDCU.64 UR8, c[0x0][0x358] ;  /* 0x00006b00ff0877ac */ /* 0x000e220008000a00 */
[----:B---3--:R-:W-:Y:S01]  /*00d0*/  UIADD3 UR4, UPT, UPT, UR4, 0x7f, URZ ;  /* 0x0000007f04047890 */ /* 0x008fe2000fffe0ff */
[----:B-1----:R-:W-:-:S03]  /*00e0*/  VIADD R0, R7, 0xff ;  /* 0x000000ff07007836 */ /* 0x002fc60000000000 */
[----:B------:R-:W-:Y:S02]  /*00f0*/  UISETP.GE.AND UP0, UPT, UR4, 0x80, UPT ;  /* 0x000000800400788c */ /* 0x000fe4000bf06270 */
[----:B------:R-:W-:Y:S01]  /*0100*/  SHF.R.S32.HI R3, RZ, 0x1f, R0 ;  /* 0x0000001fff037819 */ /* 0x000fe20000011400 */
[----:B----4-:R-:W-:-:S03]  /*0110*/  ULEA UR5, UR6, UR5, 0x18 ;  /* 0x0000000506057291 */ /* 0x010fc6000f8ec0ff */
[----:B------:R-:W-:Y:S02]  /*0120*/  LEA.HI R3, R3, R0, RZ, 0x8 ;  /* 0x0000000003037211 */ /* 0x000fe400078f40ff */
[----:B--2---:R-:W-:Y:S02]  /*0130*/  IABS R10, R5 ;  /* 0x00000005000a7213 */ /* 0x004fe40000000000 */
[----:B------:R-:W-:-:S05]  /*0140*/  SHF.R.S32.HI R3, RZ, 0x8, R3 ;  /* 0x00000008ff037819 */ /* 0x000fca0000011403 */
[----:B------:R-:W-:-:S05]  /*0150*/  IMAD.SHL.U32 R4, R3, 0x8, RZ ;  /* 0x0000000803047824 */ /* 0x000fca00078e00ff */
[-C--:B------:R-:W-:Y:S02]  /*0160*/  IABS R9, R4.reuse ;  /* 0x0000000400097213 */ /* 0x080fe40000000000 */
[----:B------:R-:W-:Y:S02]  /*0170*/  IABS R12, R4 ;  /* 0x00000004000c7213 */ /* 0x000fe40000000000 */
[----:B------:R-:W1:Y:S08]  /*0180*/  I2F.RP R0, R9 ;  /* 0x0000000900007306 */ /* 0x000e700000209400 */
[----:B-1----:R-:W1:Y:S02]  /*0190*/  MUFU.RCP R0, R0 ;  /* 0x0000000000007308 */ /* 0x002e640000001000 */
[----:B-1----:R-:W-:-:S02]  /*01a0*/  VIADD R2, R0, 0xffffffe ;  /* 0x0ffffffe00027836 */ /* 0x002fc40000000000 */
[----:B------:R-:W-:-:S04]  /*01b0*/  IMAD.MOV R0, RZ, RZ, -R12 ;  /* 0x000000ffff007224 */ /* 0x000fc800078e0a0c */
[----:B------:R1:W2:Y:S02]  /*01c0*/  F2I.FTZ.U32.TRUNC.NTZ R3, R2 ;  /* 0x0000000200037305 */ /* 0x0002a4000021f000 */
[----:B-1----:R-:W-:Y:S02]  /*01d0*/  IMAD.MOV.U32 R2, RZ, RZ, RZ ;  /* 0x000000ffff027224 */ /* 0x002fe400078e00ff */
[----:B--2---:R-:W-:-:S04]  /*01e0*/  IMAD.MOV R8, RZ, RZ, -R3 ;  /* 0x000000ffff087224 */ /* 0x004fc800078e0a03 */
[----:B------:R-:W-:Y:S02]  /*01f0*/  IMAD R11, R8, R9, RZ ;  /* 0x00000009080b7224 */ /* 0x000fe400078e02ff */
[----:B------:R-:W-:Y:S02]  /*0200*/  IMAD.MOV.U32 R8, RZ, RZ, R10 ;  /* 0x000000ffff087224 */ /* 0x000fe400078e000a */
[----:B------:R-:W-:-:S06]  /*0210*/  IMAD.HI.U32 R3, R3, R11, R2 ;  /* 0x0000000b03037227 */ /* 0x000fcc00078e0002 */
[----:B------:R-:W-:-:S04]  /*0220*/  IMAD.HI.U32 R3, R3, R8, RZ ;  /* 0x0000000803037227 */ /* 0x000fc800078e00ff */
[----:B------:R-:W-:-:S05]  /*0230*/  IMAD R0, R3, R0, R8 ;  /* 0x0000000003007224 */ /* 0x000fca00078e0208 */
[----:B------:R-:W-:-:S13]  /*0240*/  ISETP.GT.U32.AND P1, PT, R9, R0, PT ;  /* 0x000000000900720c */ /* 0x000fda0003f24070 */
[----:B------:R-:W-:Y:S02]  /*0250*/  @!P1 IMAD.IADD R0, R0, 0x1, -R9 ;  /* 0x0000000100009824 */ /* 0x000fe400078e0a09 */
[----:B------:R-:W-:Y:S01]  /*0260*/  @!P1 VIADD R3, R3, 0x1 ;  /* 0x0000000103039836 */ /* 0x000fe20000000000 */
[----:B------:R-:W-:Y:S02]  /*0270*/  ISETP.NE.AND P1, PT, R4, RZ, PT ;  /* 0x000000ff0400720c */ /* 0x000fe40003f25270 */
[----:B------:R-:W-:Y:S02]  /*0280*/  ISETP.GE.U32.AND P0, PT, R0, R9, PT ;  /* 0x000000090000720c */ /* 0x000fe40003f06070 */
[----:B------:R-:W-:-:S04]  /*0290*/  LOP3.LUT R0, R5, R4, RZ, 0x3c, !PT ;  /* 0x0000000405007212 */ /* 0x000fc800078e3cff */
[----:B------:R-:W-:Y:S01]  /*02a0*/  ISETP.GE.AND P2, PT, R0, RZ, PT ;  /* 0x000000ff0000720c */ /* 0x000fe20003f46270 */
[----:B------:R-:W-:-:S06]  /*02b0*/  VIADD R0, R6, 0x3f ;  /* 0x0000003f06007836 */ /* 0x000fcc0000000000 */
[----:B------:R-:W-:-:S04]  /*02c0*/  @P0 VIADD R3, R3, 0x1 ;  /* 0x0000000103030836 */ /* 0x000fc80000000000 */
[----:B------:R-:W-:Y:S01]  /*02d0*/  IMAD.MOV.U32 R2, RZ, RZ, R3 ;  /* 0x000000ffff027224 */ /* 0x000fe200078e0003 */
[----:B------:R-:W-:-:S03]  /*02e0*/  SHF.R.S32.HI R3, RZ, 0x1f, R0 ;  /* 0x0000001fff037819 */ /* 0x000fc60000011400 */
[----:B------:R-:W-:Y:S01]  /*02f0*/  @!P2 IMAD.MOV R2, RZ, RZ, -R2 ;  /* 0x000000ffff02a224 */ /* 0x000fe200078e0a02 */
[----:B------:R-:W-:Y:S02]  /*0300*/  @!P1 LOP3.LUT R2, RZ, R4, RZ, 0x33, !PT ;  /* 0x00000004ff029212 */ /* 0x000fe400078e33ff */
[----:B------:R-:W-:-:S03]  /*0310*/  LEA.HI R3, R3, R0, RZ, 0x6 ;  /* 0x0000000003037211 */ /* 0x000fc600078f30ff */
[----:B------:R-:W-:Y:S02]  /*0320*/  IMAD.SHL.U32 R8, R2, 0x8, RZ ;  /* 0x0000000802087824 */ /* 0x000fe400078e00ff */
[----:B------:R-:W-:-:S03]  /*0330*/  IMAD.MOV R2, RZ, RZ, -R2 ;  /* 0x000000ffff027224 */ /* 0x000fc600078e0a02 */
[----:B------:R-:W-:Y:S01]  /*0340*/  LEA.HI.SX32 R3, R3, -R8, 0x1a ;  /* 0x8000000803037211 */ /* 0x000fe200078fd2ff */
[----:B------:R-:W-:-:S03]  /*0350*/  IMAD R4, R4, R2, R5 ;  /* 0x0000000204047224 */ /* 0x000fc600078e0205 */
[----:B------:R-:W-:Y:S02]  /*0360*/  VIMNMX R13, PT, PT, R3, 0x8, PT ;  /* 0x00000008030d7848 */ /* 0x000fe40003fe0100 */
[----:B------:R-:W-:Y:S02]  /*0370*/  IABS R11, R4 ;  /* 0x00000004000b7213 */ /* 0x000fe40000000000 */
[----:B------:R-:W-:-:S04]  /*0380*/  IABS R9, R13 ;  /* 0x0000000d00097213 */ /* 0x000fc80000000000 */
[----:B------:R-:W1:Y:S08]  /*0390*/  I2F.RP R0, R9 ;  /* 0x0000000900007306 */ /* 0x000e700000209400 */
[----:B-1----:R-:W1:Y:S02]  /*03a0*/  MUFU.RCP R0, R0 ;  /* 0x0000000000007308 */ /* 0x002e640000001000 */
[----:B-1----:R-:W-:-:S06]  /*03b0*/  IADD3 R3, PT, PT, R0, 0xffffffe, RZ ;  /* 0x0ffffffe00037810 */ /* 0x002fcc0007ffe0ff */
[----:B------:R-:W1:Y:S02]  /*03c0*/  F2I.FTZ.U32.TRUNC.NTZ R3, R3 ;  /* 0x0000000300037305 */ /* 0x000e64000021f000 */
[----:B-1----:R-:W-:-:S04]  /*03d0*/  IMAD.MOV R10, RZ, RZ, -R3 ;  /* 0x000000ffff0a7224 */ /* 0x002fc800078e0a03 */
[----:B------:R-:W-:Y:S01]  /*03e0*/  IMAD.MOV.U32 R2, RZ, RZ, R10 ;  /* 0x000000ffff027224 */ /* 0x000fe200078e000a */
[----:B------:R-:W-:-:S03]  /*03f0*/  IABS R10, R13 ;  /* 0x0000000d000a7213 */ /* 0x000fc60000000000 */
[----:B------:R-:W-:Y:S02]  /*0400*/  IMAD R5, R2, R9, RZ ;  /* 0x0000000902057224 */ /* 0x000fe400078e02ff */
[----:B------:R-:W-:Y:S02]  /*0410*/  IMAD.MOV.U32 R2, RZ, RZ, RZ ;  /* 0x000000ffff027224 */ /* 0x000fe400078e00ff */
[----:B------:R-:W-:Y:S02]  /*0420*/  IMAD.MOV R0, RZ, RZ, -R10 ;  /* 0x000000ffff007224 */ /* 0x000fe400078e0a0a */
[----:B------:R-:W-:Y:S01]  /*0430*/  IMAD.HI.U32 R2, R3, R5, R2 ;  /* 0x0000000503027227 */ /* 0x000fe200078e0002 */
[----:B0-----:R-:W-:-:S05]  /*0440*/  LOP3.LUT R3, R30, 0x3f, RZ, 0xc0, !PT ;  /* 0x0000003f1e037812 */ /* 0x001fca00078ec0ff */
[----:B------:R-:W-:-:S04]  /*0450*/  IMAD.HI.U32 R2, R2, R11, RZ ;  /* 0x0000000b02027227 */ /* 0x000fc800078e00ff */
[----:B------:R-:W-:Y:S01]  /*0460*/  IMAD R0, R2, R0, R11 ;  /* 0x0000000002007224 */ /* 0x000fe200078e020b */
[----:B------:R-:W-:-:S04]  /*0470*/  CS2R R10, SRZ ;  /* 0x00000000000a7805 */ /* 0x000fc8000001ff00 */
[----:B------:R-:W-:-:S13]  /*0480*/  ISETP.GT.U32.AND P1, PT, R9, R0, PT ;  /* 0x000000000900720c */ /* 0x000fda0003f24070 */
[----:B------:R-:W-:Y:S02]  /*0490*/  @!P1 IMAD.IADD R0, R0, 0x1, -R9 ;  /* 0x0000000100009824 */ /* 0x000fe400078e0a09 */
[----:B------:R-:W-:Y:S01]  /*04a0*/  @!P1 VIADD R2, R2, 0x1 ;  /* 0x0000000102029836 */ /* 0x000fe20000000000 */
[----:B------:R-:W-:Y:S02]  /*04b0*/  ISETP.NE.AND P1, PT, R13, RZ, PT ;  /* 0x000000ff0d00720c */ /* 0x000fe40003f25270 */
[----:B------:R-:W-:Y:S02]  /*04c0*/  ISETP.GE.U32.AND P0, PT, R0, R9, PT ;  /* 0x000000090000720c */ /* 0x000fe40003f06070 */
[----:B------:R-:W-:-:S04]  /*04d0*/  LOP3.LUT R0, R4, R13, RZ, 0x3c, !PT ;  /* 0x0000000d04007212 */ /* 0x000fc800078e3cff */
[----:B------:R-:W-:-:S07]  /*04e0*/  ISETP.GE.AND P2, PT, R0, RZ, PT ;  /* 0x000000ff0000720c */ /* 0x000fce0003f46270 */
[----:B------:R-:W-:-:S04]  /*04f0*/  @P0 VIADD R2, R2, 0x1 ;  /* 0x0000000102020836 */ /* 0x000fc80000000000 */
[----:B------:R-:W-:-:S04]  /*0500*/  IMAD.MOV.U32 R0, RZ, RZ, R2 ;  /* 0x000000ffff007224 */ /* 0x000fc800078e0002 */
[----:B------:R-:W-:Y:S01]  /*0510*/  @!P2 IMAD.MOV R0, RZ, RZ, -R0 ;  /* 0x000000ffff00a224 */ /* 0x000fe200078e0a00 */
[----:B------:R-:W-:-:S05]  /*0520*/  @!P1 LOP3.LUT R0, RZ, R13, RZ, 0x33, !PT ;  /* 0x0000000dff009212 */ /* 0x000fca00078e33ff */
[----:B------:R-:W-:Y:S02]  /*0530*/  IMAD.MOV R2, RZ, RZ, -R0 ;  /* 0x000000ffff027224 */ /* 0x000fe400078e0a00 */
[----:B------:R-:W-:Y:S02]  /*0540*/  IMAD.SHL.U32 R14, R0, 0x100, RZ ;  /* 0x00000100000e7824 */ /* 0x000fe400078e00ff */
[----:B------:R-:W-:Y:S01]  /*0550*/  IMAD R2, R13, R2, R4 ;  /* 0x000000020d027224 */ /* 0x000fe200078e0204 */
[----:B------:R-:W-:Y:S02]  /*0560*/  CS2R R4, SRZ ;  /* 0x0000000000047805 */ /* 0x000fe4000001ff00 */
[----:B------:R-:W-:Y:S01]  /*0570*/  CS2R R12, SRZ ;  /* 0x00000000000c7805 */ /* 0x000fe2000001ff00 */
[----:B------:R-:W-:Y:S01]  /*0580*/  IMAD.IADD R2, R8, 0x1, R2 ;  /* 0x0000000108027824 */ /* 0x000fe200078e0202 */
[----:B------:R-:W-:-:S03]  /*0590*/  CS2R R8, SRZ ;  /* 0x0000000000087805 */ /* 0x000fc6000001ff00 */
[----:B------:R-:W-:Y:S01]  /*05a0*/  IMAD R17, R2, 0x40, R3 ;  /* 0x0000004002117824 */ /* 0x000fe200078e0203 */
[----:B------:R-:W-:Y:S02]  /*05b0*/  SHF.R.U32.HI R2, RZ, 0x6, R30 ;  /* 0x00000006ff027819 */ /* 0x000fe4000001161e */
[C---:B------:R-:W-:Y:S02]  /*05c0*/  LOP3.LUT R3, R30.reuse, 0x180, RZ, 0xc0, !PT ;  /* 0x000001801e037812 */ /* 0x040fe400078ec0ff */
[----:B------:R0:W-:Y:S01]  /*05d0*/  STL [R1+0x190], R17 ;  /* 0x0001901101007387 */ /* 0x0001e20000100800 */
[----:B------:R-:W-:Y:S02]  /*05e0*/  LOP3.LUT R30, R30, 0x7f, RZ, 0xc0, !PT ;  /* 0x0000007f1e1e7812 */ /* 0x000fe400078ec0ff */
[----:B------:R-:W-:Y:S01]  /*05f0*/  SGXT.U32 R2, R2, 0x3 ;  /* 0x000000030202781a */ /* 0x000fe20000000000 */
[----:B------:R0:W-:Y:S01]  /*0600*/  STL [R1+0x150], R14 ;  /* 0x0001500e01007387 */ /* 0x0001e20000100800 */
[----:B------:R-:W-:Y:S05]  /*0610*/  BRA.U !UP0, `(.L_x_0) ;  /* 0x0000009508a87547 */ /* 0x000fea000b800000 */
[----:B------:R-:W-:Y:S01]  /*0620*/  IABS R15, R6 ;  /* 0x00000006000f7213 */ /* 0x000fe20000000000 */
[----:B------:R-:W1:Y:S01]  /*0630*/  LDCU UR6, c[0x0][0x3a4] ;  /* 0x00007480ff0677ac */ /* 0x000e620008000800 */
[----:B------:R-:W-:Y:S02]  /*0640*/  IABS R0, R7 ;  /* 0x0000000700007213 */ /* 0x000fe40000000000 */
[----:B------:R-:W2:Y:S01]  /*0650*/  I2F.RP R11, R15 ;  /* 0x0000000f000b7306 */ /* 0x000ea20000209400 */
[----:B------:R-:W-:Y:S01]  /*0660*/  LEA.HI R3, R3, R14, RZ, 0x19 ;  /* 0x0000000e03037211 */ /* 0x000fe200078fc8ff */
[----:B------:R-:W3:Y:S03]  /*0670*/  LDCU UR7, c[0x0][0x3a0] ;  /* 0x00007400ff0777ac */ /* 0x000ee60008000800 */
[----:B------:R-:W-:Y:S01]  /*0680*/  IABS R19, R3 ;  /* 0x0000000300137213 */ /* 0x000fe20000000000 */
[----:B0-----:R-:W-:-:S02]  /*0690*/  VIADD R14, R3, 0xf8 ;  /* 0x000000f8030e7836 */ /* 0x001fc40000000000 */
[----:B------:R-:W0:Y:S01]  /*06a0*/  I2F.RP R10, R0 ;  /* 0x00000000000a7306 */ /* 0x000e220000209400 */
[C---:B------:R-:W-:Y:S02]  /*06b0*/  VIADD R16, R3.reuse, 0xf4 ;  /* 0x000000f403107836 */ /* 0x040fe40000000000 */
[C---:B------:R-:W-:Y:S02]  /*06c0*/  VIADD R18, R3.reuse, 0xd8 ;  /* 0x000000d803127836 */ /* 0x040fe40000000000 */
[C---:B------:R-:W-:Y:S02]  /*06d0*/  VIADD R23, R3.reuse, 0x2c ;  /* 0x0000002c03177836 */ /* 0x040fe40000000000 */
[C---:B------:R-:W-:Y:S01]  /*06e0*/  VIADD R21, R3.reuse, 0x28 ;  /* 0x0000002803157836 */ /* 0x040fe20000000000 */
[----:B--2---:R-:W2:Y:S01]  /*06f0*/  MUFU.RCP R11, R11 ;  /* 0x0000000b000b7308 */ /* 0x004ea20000001000 */
[C---:B------:R-:W-:Y:S02]  /*0700*/  VIADD R29, R3.reuse, 0x20 ;  /* 0x00000020031d7836 */ /* 0x040fe40000000000 */
[----:B------:R-:W-:-:S02]  /*0710*/  VIADD R25, R3, 0x24 ;  /* 0x0000002403197836 */ /* 0x000fc40000000000 */
[C---:B------:R-:W-:Y:S02]  /*0720*/  VIADD R31, R3.reuse, 0x1c ;  /* 0x0000001c031f7836 */ /* 0x040fe40000000000 */
[C---:B------:R-:W-:Y:S01]  /*0730*/  VIADD R28, R3.reuse, 0x18 ;  /* 0x00000018031c7836 */ /* 0x040fe20000000000 */
[----:B0-----:R-:W0:Y:S01]  /*0740*/  MUFU.RCP R10, R10 ;  /* 0x0000000a000a7308 */ /* 0x001e220000001000 */
[C---:B------:R-:W-:Y:S02]  /*0750*/  VIADD R27, R3.reuse, 0x14 ;  /* 0x00000014031b7836 */ /* 0x040fe40000000000 */
[C---:B------:R-:W-:Y:S02]  /*0760*/  VIADD R39, R3.reuse, 0xc ;  /* 0x0000000c03277836 */ /* 0x040fe40000000000 */
[C---:B------:R-:W-:Y:S02]  /*0770*/  VIADD R41, R3.reuse, 0x8 ;  /* 0x0000000803297836 */ /* 0x040fe40000000000 */
[----:B------:R-:W-:-:S02]  /*0780*/  VIADD R37, R3, 0x10 ;  /* 0x0000001003257836 */ /* 0x000fc40000000000 */
[----:B--2---:R-:W-:Y:S02]  /*0790*/  VIADD R8, R11, 0xffffffe ;  /* 0x0ffffffe0b087836 */ /* 0x004fe40000000000 */
[----:B------:R-:W-:Y:S02]  /*07a0*/  VIADD R43, R3, 0x4 ;  /* 0x00000004032b7836 */ /* 0x000fe40000000000 */
[----:B------:R2:W4:Y:S01]  /*07b0*/  F2I.FTZ.U32.TRUNC.NTZ R9, R8 ;  /* 0x0000000800097305 */ /* 0x000522000021f000 */
[----:B0-----:R-:W-:Y:S02]  /*07c0*/  IADD3 R4, PT, PT, R10, 0xffffffe, RZ ;  /* 0x0ffffffe0a047810 */ /* 0x001fe40007ffe0ff */
[----:B------:R-:W-:-:S05]  /*07d0*/  IABS R10, R17 ;  /* 0x00000011000a7213 */ /* 0x000fca0000000000 */
[----:B------:R-:W0:Y:S01]  /*07e0*/  F2I.FTZ.U32.TRUNC.NTZ R5, R4 ;  /* 0x0000000400057305 */ /* 0x000e22000021f000 */
[----:B--2---:R-:W-:Y:S02]  /*07f0*/  IMAD.MOV.U32 R8, RZ, RZ, RZ ;  /* 0x000000ffff087224 */ /* 0x004fe400078e00ff */
[----:B----4-:R-:W-:-:S04]  /*0800*/  IMAD.MOV R12, RZ, RZ, -R9 ;  /* 0x000000ffff0c7224 */ /* 0x010fc800078e0a09 */
[----:B------:R-:W-:Y:S02]  /*0810*/  IMAD R13, R12, R15, RZ ;  /* 0x0000000f0c0d7224 */ /* 0x000fe400078e02ff */
[----:B------:R-:W-:Y:S02]  /*0820*/  VIADD R12, R3, 0xfc ;  /* 0x000000fc030c7836 */ /* 0x000fe40000000000 */
[----:B------:R-:W-:Y:S01]  /*0830*/  IMAD.HI.U32 R9, R9, R13, R8 ;  /* 0x0000000d09097227 */ /* 0x000fe200078e0008 */
[----:B------:R-:W-:Y:S02]  /*0840*/  IABS R13, R16 ;  /* 0x00000010000d7213 */ /* 0x000fe40000000000 */
[----:B------:R-:W-:Y:S01]  /*0850*/  IABS R8, R12 ;  /* 0x0000000c00087213 */ /* 0x000fe20000000000 */
[----:B0-----:R-:W-:Y:S01]  /*0860*/  IMAD.MOV R11, RZ, RZ, -R5 ;  /* 0x000000ffff0b7224 */ /* 0x001fe200078e0a05 */
[----:B------:R-:W-:Y:S01]  /*0870*/  ISETP.GE.AND P4, PT, R12, RZ, PT ;  /* 0x000000ff0c00720c */ /* 0x000fe20003f86270 */
[----:B------:R-:W-:-:S04]  /*0880*/  IMAD.HI.U32 R9, R9, R10, RZ ;  /* 0x0000000a09097227 */ /* 0x000fc800078e00ff */
[----:B------:R-:W-:Y:S02]  /*0890*/  IMAD.MOV R4, RZ, RZ, -R9 ;  /* 0x000000ffff047224 */ /* 0x000fe400078e0a09 */
[----:B------:R-:W-:Y:S01]  /*08a0*/  IMAD R9, R11, R0, RZ ;  /* 0x000000000b097224 */ /* 0x000fe200078e02ff */
[----:B------:R-:W-:Y:S01]  /*08b0*/  IABS R11, R14 ;  /* 0x0000000e000b7213 */ /* 0x000fe20000000000 */
[----:B------:R-:W-:Y:S02]  /*08c0*/  IMAD R10, R15, R4, R10 ;  /* 0x000000040f0a7224 */ /* 0x000fe400078e020a */
[----:B------:R-:W-:Y:S02]  /*08d0*/  IMAD.MOV.U32 R4, RZ, RZ, RZ ;  /* 0x000000ffff047224 */ /* 0x000fe400078e00ff */
[----:B------:R-:W-:Y:S01]  /*08e0*/  VIADD R12, R3, 0xec ;  /* 0x000000ec030c7836 */ /* 0x000fe20000000000 */
[----:B------:R-:W-:Y:S01]  /*08f0*/  ISETP.GT.U32.AND P0, PT, R15, R10, PT ;  /* 0x0000000a0f00720c */ /* 0x000fe20003f04070 */
[----:B------:R-:W-:-:S04]  /*0900*/  IMAD.HI.U32 R4, R5, R9, R4 ;  /* 0x0000000905047227 */ /* 0x000fc800078e0004 */
[----:B------:R-:W-:Y:S02]  /*0910*/  IMAD.MOV.U32 R9, RZ, RZ, R8 ;  /* 0x000000ffff097224 */ /* 0x000fe400078e0008 */
[----:B------:R-:W-:-:S04]  /*0920*/  IMAD.HI.U32 R8, R4, R11, RZ ;  /* 0x0000000b04087227 */ /* 0x000fc800078e00ff */
[----:B------:R-:W-:-:S04]  /*0930*/  IMAD.HI.U32 R5, R4, R9, RZ ;  /* 0x0000000904057227 */ /* 0x000fc800078e00ff */
[----:B------:R-:W-:Y:S02]  /*0940*/  IMAD.MOV R5, RZ, RZ, -R5 ;  /* 0x000000ffff057224 */ /* 0x000fe400078e0a05 */
[----:B------:R-:W-:Y:S02]  /*0950*/  IMAD.MOV R8, RZ, RZ, -R8 ;  /* 0x000000ffff087224 */ /* 0x000fe400078e0a08 */
[C---:B------:R-:W-:Y:S02]  /*0960*/  IMAD R40, R0.reuse, R5, R9 ;  /* 0x0000000500287224 */ /* 0x040fe400078e0209 */
[C---:B------:R-:W-:Y:S01]  /*0970*/  IMAD R56, R0.reuse, R8, R11 ;  /* 0x0000000800387224 */ /* 0x040fe200078e020b */
[----:B------:R-:W-:Y:S01]  /*0980*/  IABS R11, R12 ;  /* 0x0000000c000b7213 */ /* 0x000fe20000000000 */
[----:B------:R-:W-:Y:S01]  /*0990*/  VIADD R8, R3, 0xf0 ;  /* 0x000000f003087836 */ /* 0x000fe20000000000 */
[----:B------:R-:W-:Y:S01]  /*09a0*/  ISETP.GT.U32.AND P1, PT, R0, R40, PT ;  /* 0x000000280000720c */ /* 0x000fe20003f24070 */
[----:B------:R-:W-:Y:S01]  /*09b0*/  IMAD.HI.U32 R5, R4, R13, RZ ;  /* 0x0000000d04057227 */ /* 0x000fe200078e00ff */
[----:B------:R-:W-:-:S02]  /*09c0*/  ISETP.GT.U32.AND P2, PT, R0, R56, PT ;  /* 0x000000380000720c */ /* 0x000fc40003f44070 */
[----:B------:R-:W-:Y:S01]  /*09d0*/  IABS R9, R8 ;  /* 0x0000000800097213 */ /* 0x000fe20000000000 */
[----:B------:R-:W-:Y:S02]  /*09e0*/  IMAD.MOV R5, RZ, RZ, -R5 ;  /* 0x000000ffff057224 */ /* 0x000fe400078e0a05 */
[----:B------:R-:W-:Y:S01]  /*09f0*/  @!P0 IMAD.IADD R10, R10, 0x1, -R15 ;  /* 0x000000010a0a8824 */ /* 0x000fe200078e0a0f */
[----:B------:R-:W-:Y:S01]  /*0a00*/  ISETP.GE.AND P0, PT, R17, RZ, PT ;  /* 0x000000ff1100720c */ /* 0x000fe20003f06270 */
[----:B------:R-:W-:Y:S02]  /*0a10*/  IMAD R58, R0, R5, R13 ;  /* 0x00000005003a7224 */ /* 0x000fe400078e020d */
[----:B------:R-:W-:Y:S01]  /*0a20*/  IMAD.HI.U32 R5, R4, R9, RZ ;  /* 0x0000000904057227 */ /* 0x000fe200078e00ff */
[----:B------:R-:W-:-:S03]  /*0a30*/  ISETP.GT.U32.AND P3, PT, R15, R10, PT ;  /* 0x0000000a0f00720c */ /* 0x000fc60003f64070 */
[--C-:B------:R-:W-:Y:S01]  /*0a40*/  @!P1 IMAD.IADD R40, R40, 0x1, -R0.reuse ;  /* 0x0000000128289824 */ /* 0x100fe200078e0a00 */
[----:B------:R-:W-:Y:S01]  /*0a50*/  ISETP.GT.U32.AND P1, PT, R0, R58, PT ;  /* 0x0000003a0000720c */ /* 0x000fe20003f24070 */
[----:B------:R-:W-:Y:S02]  /*0a60*/  IMAD.MOV R5, RZ, RZ, -R5 ;  /* 0x000000ffff057224 */ /* 0x000fe400078e0a05 */
[--C-:B------:R-:W-:Y:S01]  /*0a70*/  @!P2 IMAD.IADD R56, R56, 0x1, -R0.reuse ;  /* 0x000000013838a824 */ /* 0x100fe200078e0a00 */
[C---:B------:R-:W-:Y:S01]  /*0a80*/  ISETP.GT.U32.AND P6, PT, R0.reuse, R40, PT ;  /* 0x000000280000720c */ /* 0x040fe20003fc4070 */
[----:B------:R-:W-:Y:S01]  /*0a90*/  IMAD R60, R0, R5, R9 ;  /* 0x00000005003c7224 */ /* 0x000fe200078e0209 */
[----:B------:R-:W-:Y:S01]  /*0aa0*/  ISETP.GE.AND P2, PT, R16, RZ, PT ;  /* 0x000000ff1000720c */ /* 0x000fe20003f46270 */
[----:B------:R-:W-:Y:S01]  /*0ab0*/  IMAD.HI.U32 R5, R4, R11, RZ ;  /* 0x0000000b04057227 */ /* 0x000fe200078e00ff */
[----:B------:R-:W-:Y:S02]  /*0ac0*/  ISETP.GT.U32.AND P5, PT, R0, R56, PT ;  /* 0x000000380000720c */ /* 0x000fe40003fa4070 */
[----:B------:R-:W-:Y:S01]  /*0ad0*/  @!P3 IADD3 R10, PT, PT, R10, -R15, RZ ;  /* 0x8000000f0a0ab210 */ /* 0x000fe20007ffe0ff */
[----:B------:R-:W-:Y:S01]  /*0ae0*/  IMAD.MOV R5, RZ, RZ, -R5 ;  /* 0x000000ffff057224 */ /* 0x000fe200078e0a05 */
[----:B------:R-:W-:Y:S01]  /*0af0*/  ISETP.NE.AND P3, PT, R6, RZ, PT ;  /* 0x000000ff0600720c */ /* 0x000fe20003f65270 */
[----:B------:R-:W-:-:S02]  /*0b00*/  @!P1 IMAD.IADD R58, R58, 0x1, -R0 ;  /* 0x000000013a3a9824 */ /* 0x000fc400078e0a00 */
[----:B------:R-:W-:Y:S01]  /*0b10*/  @!P0 IMAD.MOV R10, RZ, RZ, -R10 ;  /* 0x000000ffff0a8224 */ /* 0x000fe200078e0a0a */
[----:B------:R-:W-:Y:S01]  /*0b20*/  ISETP.GE.AND P0, PT, R14, RZ, PT ;  /* 0x000000ff0e00720c */ /* 0x000fe20003f06270 */
[--C-:B------:R-:W-:Y:S01]  /*0b30*/  @!P6 IMAD.IADD R40, R40, 0x1, -R0.reuse ;  /* 0x000000012828e824 */ /* 0x100fe200078e0a00 */
[C---:B------:R-:W-:Y:S01]  /*0b40*/  ISETP.GT.U32.AND P6, PT, R0.reuse, R60, PT ;  /* 0x0000003c0000720c */ /* 0x040fe20003fc4070 */
[C---:B------:R-:W-:Y:S01]  /*0b50*/  VIADD R14, R3.reuse, 0xe8 ;  /* 0x000000e8030e7836 */ /* 0x040fe20000000000 */
[C---:B------:R-:W-:Y:S01]  /*0b60*/  ISETP.GT.U32.AND P1, PT, R0.reuse, R58, PT ;  /* 0x0000003a0000720c */ /* 0x040fe20003f24070 */
[----:B------:R-:W-:Y:S02]  /*0b70*/  IMAD R62, R0, R5, R11 ;  /* 0x00000005003e7224 */ /* 0x000fe400078e020b */
[C---:B------:R-:W-:Y:S01]  /*0b80*/  VIADD R17, R3.reuse, 0xdc ;  /* 0x000000dc03117836 */ /* 0x040fe20000000000 */
[----:B------:R-:W-:Y:S01]  /*0b90*/  IABS R9, R14 ;  /* 0x0000000e00097213 */ /* 0x000fe20000000000 */
[----:B------:R-:W-:Y:S01]  /*0ba0*/  @!P5 IMAD.IADD R56, R56, 0x1, -R0 ;  /* 0x000000013838d824 */ /* 0x000fe200078e0a00 */
[----:B------:R-:W-:Y:S01]  /*0bb0*/  @!P3 LOP3.LUT R10, RZ, R6, RZ, 0x33, !PT ;  /* 0x00000006ff0ab212 */ /* 0x000fe200078e33ff */
[----:B------:R-:W-:Y:S01]  /*0bc0*/  VIADD R16, R3, 0xe0 ;  /* 0x000000e003107836 */ /* 0x000fe20000000000 */
[----:B------:R-:W-:Y:S01]  /*0bd0*/  IABS R15, R17 ;  /* 0x00000011000f7213 */ /* 0x000fe20000000000 */
[----:B------:R-:W-:Y:S01]  /*0be0*/  IMAD.HI.U32 R5, R4, R9, RZ ;  /* 0x0000000904057227 */ /* 0x000fe200078e00ff */
[----:B------:R-:W-:-:S02]  /*0bf0*/  ISETP.GE.AND P3, PT, R8, RZ, PT ;  /* 0x000000ff0800720c */ /* 0x000fc40003f66270 */
[----:B------:R-:W-:Y:S01]  /*0c00*/  ISETP.GE.AND P5, PT, R12, RZ, PT ;  /* 0x000000ff0c00720c */ /* 0x000fe20003fa6270 */
[----:B------:R-:W-:Y:S01]  /*0c10*/  @!P6 IMAD.IADD R60, R60, 0x1, -R0 ;  /* 0x000000013c3ce824 */ /* 0x000fe200078e0a00 */
[----:B------:R-:W-:Y:S01]  /*0c20*/  @!P1 IADD3 R58, PT, PT, R58, -R0, RZ ;  /* 0x800000003a3a9210 */ /* 0x000fe20007ffe0ff */
[----:B------:R-:W-:Y:S01]  /*0c30*/  IMAD.MOV R5, RZ, RZ, -R5 ;  /* 0x000000ffff057224 */ /* 0x000fe200078e0a05 */
[C---:B------:R-:W-:Y:S01]  /*0c40*/  ISETP.GT.U32.AND P1, PT, R0.reuse, R62, PT ;  /* 0x0000003e0000720c */ /* 0x040fe20003f24070 */
[----:B------:R-:W-:Y:S01]  /*0c50*/  VIADD R12, R3, 0xe4 ;  /* 0x000000e4030c7836 */ /* 0x000fe20000000000 */
[C---:B------:R-:W-:Y:S01]  /*0c60*/  ISETP.GT.U32.AND P6, PT, R0.reuse, R60, PT ;  /* 0x0000003c0000720c */ /* 0x040fe20003fc4070 */
[----:B------:R-:W-:Y:S01]  /*0c70*/  IMAD R64, R0, R5, R9 ;  /* 0x0000000500407224 */ /* 0x000fe200078e0209 */
[----:B------:R-:W-:Y:S01]  /*0c80*/  IABS R13, R16 ;  /* 0x00000010000d7213 */ /* 0x000fe20000000000 */
[----:B------:R-:W-:Y:S01]  /*0c90*/  IMAD.HI.U32 R8, R4, R15, RZ ;  /* 0x0000000f04087227 */ /* 0x000fe200078e00ff */
[----:B------:R-:W-:-:S02]  /*0ca0*/  IABS R11, R12 ;  /* 0x0000000c000b7213 */ /* 0x000fc40000000000 */
[----:B------:R-:W-:Y:S01]  /*0cb0*/  IABS R9, R18 ;  /* 0x0000001200097213 */ /* 0x000fe20000000000 */
[----:B------:R-:W-:Y:S02]  /*0cc0*/  IMAD.MOV R8, RZ, RZ, -R8 ;  /* 0x000000ffff087224 */ /* 0x000fe400078e0a08 */
[----:B------:R-:W-:-:S04]  /*0cd0*/  IMAD.HI.U32 R5, R4, R11, RZ ;  /* 0x0000000b04057227 */ /* 0x000fc800078e00ff */
[--C-:B------:R-:W-:Y:S01]  /*0ce0*/  @!P6 IMAD.IADD R60, R60, 0x1, -R0.reuse ;  /* 0x000000013c3ce824 */ /* 0x100fe200078e0a00 */
[----:B------:R-:W-:Y:S01]  /*0cf0*/  ISETP.GT.U32.AND P6, PT, R0, R64, PT ;  /* 0x000000400000720c */ /* 0x000fe20003fc4070 */
[----:B------:R-:W-:Y:S01]  /*0d00*/  @!P1 IMAD.IADD R62, R62, 0x1, -R0 ;  /* 0x000000013e3e9824 */ /* 0x000fe200078e0a00 */
[----:B------:R-:W-:Y:S01]  /*0d10*/  ISETP.GE.AND P1, PT, R14, RZ, PT ;  /* 0x000000ff0e00720c */ /* 0x000fe20003f26270 */
[----:B------:R-:W-:Y:S02]  /*0d20*/  IMAD R70, R0, R8, R15 ;  /* 0x0000000800467224 */ /* 0x000fe400078e020f */
[----:B------:R-:W-:-:S04]  /*0d30*/  IMAD.HI.U32 R6, R4, R13, RZ ;  /* 0x0000000d04067227 */ /* 0x000fc800078e00ff */
[----:B------:R-:W-:Y:S02]  /*0d40*/  IMAD.MOV R5, RZ, RZ, -R5 ;  /* 0x000000ffff057224 */ /* 0x000fe400078e0a05 */
[----:B------:R-:W-:Y:S02]  /*0d50*/  IMAD.MOV R6, RZ, RZ, -R6 ;  /* 0x000000ffff067224 */ /* 0x000fe400078e0a06 */
[----:B------:R-:W-:Y:S01]  /*0d60*/  @!P6 IMAD.IADD R64, R64, 0x1, -R0 ;  /* 0x000000014040e824 */ /* 0x000fe200078e0a00 */
[C---:B------:R-:W-:Y:S01]  /*0d70*/  ISETP.GT.U32.AND P6, PT, R0.reuse, R62, PT ;  /* 0x0000003e0000720c */ /* 0x040fe20003fc4070 */
[----:B------:R-:W-:Y:S02]  /*0d80*/  IMAD R66, R0, R5, R11 ;  /* 0x0000000500427224 */ /* 0x000fe400078e020b */
[----:B------:R-:W-:Y:S02]  /*0d90*/  VIADD R8, R3, 0xd4 ;  /* 0x000000d403087836 */ /* 0x000fe40000000000 */
[----:B------:R-:W-:-:S04]  /*0da0*/  IMAD.HI.U32 R5, R4, R9, RZ ;  /* 0x0000000904057227 */ /* 0x000fc800078e00ff */
[----:B------:R-:W-:Y:S01]  /*0db0*/  @!P0 IMAD.MOV R56, RZ, RZ, -R56 ;  /* 0x000000ffff388224 */ /* 0x000fe200078e0a38 */
[C---:B------:R-:W-:Y:S01]  /*0dc0*/  ISETP.GT.U32.AND P0, PT, R0.reuse, R64, PT ;  /* 0x000000400000720c */ /* 0x040fe20003f04070 */
[----:B------:R-:W-:Y:S01]  /*0dd0*/  IMAD R68, R0, R6, R13 ;  /* 0x0000000600447224 */ /* 0x000fe200078e020d */
[----:B------:R-:W-:Y:S01]  /*0de0*/  IABS R6, R8 ;  /* 0x0000000800067213 */ /* 0x000fe20000000000 */
[----:B------:R-:W-:Y:S01]  /*0df0*/  @!P6 IMAD.IADD R62, R62, 0x1, -R0 ;  /* 0x000000013e3ee824 */ /* 0x000fe200078e0a00 */
[C---:B------:R-:W-:Y:S01]  /*0e00*/  ISETP.GT.U32.AND P6, PT, R0.reuse, R70, PT ;  /* 0x000000460000720c */ /* 0x040fe20003fc4070 */
[----:B------:R-:W-:Y:S01]  /*0e10*/  @!P4 IMAD.MOV R40, RZ, RZ, -R40 ;  /* 0x000000ffff28c224 */ /* 0x000fe200078e0a28 */
[C---:B------:R-:W-:Y:S01]  /*0e20*/  ISETP.GT.U32.AND P4, PT, R0.reuse, R66, PT ;  /* 0x000000420000720c */ /* 0x040fe20003f84070 */
[----:B------:R-:W-:Y:S02]  /*0e30*/  IMAD.MOV R5, RZ, RZ, -R5 ;  /* 0x000000ffff057224 */ /* 0x000fe400078e0a05 */
[----:B------:R-:W-:Y:S01]  /*0e40*/  @!P2 IMAD.MOV R58, RZ, RZ, -R58 ;  /* 0x000000ffff3aa224 */ /* 0x000fe200078e0a3a */
[C---:B------:R-:W-:Y:S01]  /*0e50*/  ISETP.GT.U32.AND P2, PT, R0.reuse, R68, PT ;  /* 0x000000440000720c */ /* 0x040fe20003f44070 */
[----:B------:R-:W-:-:S02]  /*0e60*/  IMAD R72, R0, R5, R9 ;  /* 0x0000000500487224 */ /* 0x000fc400078e0209 */
[----:B------:R-:W-:Y:S01]  /*0e70*/  IMAD.MOV.U32 R9, RZ, RZ, R6 ;  /* 0x000000ffff097224 */ /* 0x000fe200078e0006 */
[----:B------:R-:W-:Y:S01]  /*0e80*/  @!P0 IADD3 R64, PT, PT, R64, -R0, RZ ;  /* 0x8000000040408210 */ /* 0x000fe20007ffe0ff */
[----:B------:R-:W-:Y:S01]  /*0e90*/  VIADD R6, R3, 0xd0 ;  /* 0x000000d003067836 */ /* 0x000fe20000000000 */
[----:B------:R-:W-:Y:S01]  /*0ea0*/  ISETP.GE.AND P0, PT, R16, RZ, PT ;  /* 0x000000ff1000720c */ /* 0x000fe20003f06270 */
[----:B------:R-:W-:Y:S02]  /*0eb0*/  @!P6 IMAD.IADD R70, R70, 0x1, -R0 ;  /* 0x000000014646e824 */ /* 0x000fe400078e0a00 */
[----:B------:R-:W-:Y:S01]  /*0ec0*/  IMAD.HI.U32 R5, R4, R9, RZ ;  /* 0x0000000904057227 */ /* 0x000fe200078e00ff */
[----:B------:R-:W-:Y:S02]  /*0ed0*/  IABS R11, R6 ;  /* 0x00000006000b7213 */ /* 0x000fe40000000000 */
[----:B------:R-:W-:Y:S01]  /*0ee0*/  ISETP.GT.U32.AND P6, PT, R0, R70, PT ;  /* 0x000000460000720c */ /* 0x000fe20003fc4070 */
[----:B------:R-:W-:-:S02]  /*0ef0*/  IMAD.MOV R5, RZ, RZ, -R5 ;  /* 0x000000ffff057224 */ /* 0x000fc400078e0a05 */
[----:B------:R-:W-:Y:S01]  /*0f00*/  @!P4 IMAD.IADD R66, R66, 0x1, -R0 ;  /* 0x000000014242c824 */ /* 0x000fe200078e0a00 */
[----:B------:R-:W-:Y:S01]  /*0f10*/  ISETP.GE.AND P4, PT, R17, RZ, PT ;  /* 0x000000ff1100720c */ /* 0x000fe20003f86270 */
[----:B------:R-:W-:Y:S01]  /*0f20*/  @!P1 IMAD.MOV R64, RZ, RZ, -R64 ;  /* 0x000000ffff409224 */ /* 0x000fe200078e0a40 */
[C---:B------:R-:W-:Y:S01]  /*0f30*/  ISETP.GT.U32.AND P1, PT, R0.reuse, R72, PT ;  /* 0x000000480000720c */ /* 0x040fe20003f24070 */
[----:B------:R-:W-:Y:S02]  /*0f40*/  IMAD R74, R0, R5, R9 ;  /* 0x00000005004a7224 */ /* 0x000fe400078e0209 */
[----:B------:R-:W-:Y:S01]  /*0f50*/  @!P2 IMAD.IADD R68, R68, 0x1, -R0 ;  /* 0x000000014444a824 */ /* 0x000fe200078e0a00 */
[----:B------:R-:W-:Y:S01]  /*0f60*/  ISETP.GT.U32.AND P2, PT, R0, R66, PT ;  /* 0x000000420000720c */ /* 0x000fe20003f44070 */
[----:B------:R-:W-:Y:S01]  /*0f70*/  @!P3 IMAD.MOV R60, RZ, RZ, -R60 ;  /* 0x000000ffff3cb224 */ /* 0x000fe200078e0a3c */
[----:B------:R-:W-:Y:S01]  /*0f80*/  ISETP.GE.AND P3, PT, R12, RZ, PT ;  /* 0x000000ff0c00720c */ /* 0x000fe20003f66270 */
[----:B------:R-:W-:Y:S01]  /*0f90*/  @!P6 IMAD.IADD R70, R70, 0x1, -R0 ;  /* 0x000000014646e824 */ /* 0x000fe200078e0a00 */
[----:B------:R-:W-:Y:S01]  /*0fa0*/  ISETP.GT.U32.AND P6, PT, R0, R74, PT ;  /* 0x0000004a0000720c */ /* 0x000fe20003fc4070 */
[----:B------:R-:W-:-:S04]  /*0fb0*/  IMAD.HI.U32 R5, R4, R11, RZ ;  /* 0x0000000b04057227 */ /* 0x000fc800078e00ff */
[----:B------:R-:W-:Y:S02]  /*0fc0*/  IMAD.MOV R5, RZ, RZ, -R5 ;  /* 0x000000ffff057224 */ /* 0x000fe400078e0a05 */
[--C-:B------:R-:W-:Y:S01]  /*0fd0*/  @!P1 IMAD.IADD R72, R72, 0x1, -R0.reuse ;  /* 0x0000000148489824 */ /* 0x100fe200078e0a00 */
[----:B------:R-:W-:Y:S01]  /*0fe0*/  ISETP.GE.AND P1, PT, R6, RZ, PT ;  /* 0x000000ff0600720c */ /* 0x000fe20003f26270 */
[----:B------:R-:W-:Y:S01]  /*0ff0*/  @!P2 IMAD.IADD R66, R66, 0x1, -R0 ;  /* 0x000000014242a824 */ /* 0x000fe200078e0a00 */
[----:B------:R-:W-:Y:S01]  /*1000*/  ISETP.GE.AND P2, PT, R18, RZ, PT ;  /* 0x000000ff1200720c */ /* 0x000fe20003f46270 */
[C---:B------:R-:W-:Y:S02]  /*1010*/  IMAD R76, R0.reuse, R5, R11 ;  /* 0x00000005004c7224 */ /* 0x040fe400078e020b */
[----:B------:R-:W-:Y:S01]  /*1020*/  @!P5 IMAD.MOV R62, RZ, RZ, -R62 ;  /* 0x000000ffff3ed224 */ /* 0x000fe200078e0a3e */
[----:B------:R-:W-:Y:S01]  /*1030*/  ISETP.GT.U32.AND P5, PT, R0, R68, PT ;  /* 0x000000440000720c */ /* 0x000fe20003fa4070 */
[----:B------:R-:W-:Y:S01]  /*1040*/  @!P6 IMAD.IADD R74, R74, 0x1, -R0 ;  /* 0x000000014a4ae824 */ /* 0x000fe200078e0a00 */
[----:B------:R-:W-:Y:S01]  /*1050*/  ISETP.GT.U32.AND P6, PT, R0, R72, PT ;  /* 0x000000480000720c */ /* 0x000fe20003fc4070 */
[----:B------:R-:W-:-:S02]  /*1060*/  VIADD R12, R3, 0xcc ;  /* 0x000000cc030c7836 */ /* 0x000fc40000000000 */
[----:B------:R-:W-:Y:S01]  /*1070*/  @!P3 IMAD.MOV R66, RZ, RZ, -R66 ;  /* 0x000000ffff42b224 */ /* 0x000fe200078e0a42 */
[----:B------:R-:W-:Y:S01]  /*1080*/  ISETP.GT.U32.AND P3, PT, R0, R76, PT ;  /* 0x0000004c0000720c */ /* 0x000fe20003f64070 */
[C---:B------:R-:W-:Y:S01]  /*1090*/  VIADD R14, R3.reuse, 0xc4 ;  /* 0x000000c4030e7836 */ /* 0x040fe20000000000 */
[----:B------:R-:W-:Y:S01]  /*10a0*/  IABS R9, R12 ;  /* 0x0000000c00097213 */ /* 0x000fe20000000000 */
[----:B------:R-:W-:Y:S02]  /*10b0*/  VIADD R15, R3, 0xb4 ;  /* 0x000000b4030f7836 */ /* 0x000fe40000000000 */
[----:B------:R-:W-:Y:S01]  /*10c0*/  @!P4 IMAD.MOV R70, RZ, RZ, -R70 ;  /* 0x000000ffff46c224 */ /* 0x000fe200078e0a46 */
[----:B------:R-:W-:Y:S01]  /*10d0*/  IABS R13, R14 ;  /* 0x0000000e000d7213 */ /* 0x000fe20000000000 */
[----:B------:R-:W-:Y:S01]  /*10e0*/  IMAD.HI.U32 R5, R4, R9, RZ ;  /* 0x0000000904057227 */ /* 0x000fe200078e00ff */
[----:B------:R-:W-:-:S03]  /*10f0*/  ISETP.GE.AND P4, PT, R12, RZ, PT ;  /* 0x000000ff0c00720c */ /* 0x000fc60003f86270 */
[--C-:B------:R-:W-:Y:S01]  /*1100*/  @!P5 IMAD.IADD R68, R68, 0x1, -R0.reuse ;  /* 0x000000014444d824 */ /* 0x100fe200078e0a00 */
[----:B------:R-:W-:Y:S01]  /*1110*/  ISETP.GE.AND P5, PT, R8, RZ, PT ;  /* 0x000000ff0800720c */ /* 0x000fe20003fa6270 */
[--C-:B------:R-:W-:Y:S01]  /*1120*/  @!P6 IMAD.IADD R72, R72, 0x1, -R0.reuse ;  /* 0x000000014848e824 */ /* 0x100fe200078e0a00 */
[----:B------:R-:W-:Y:S01]  /*1130*/  IADD3 R8, PT, PT, R3, 0xc8, RZ ;  /* 0x000000c803087810 */ /* 0x000fe20007ffe0ff */
[----:B------:R-:W-:Y:S02]  /*1140*/  IMAD.MOV R5, RZ, RZ, -R5 ;  /* 0x000000ffff057224 */ /* 0x000fe400078e0a05 */
[----:B------:R-:W-:Y:S01]  /*1150*/  @!P3 IMAD.IADD R76, R76, 0x1, -R0 ;  /* 0x000000014c4cb824 */ /* 0x000fe200078e0a00 */
[----:B------:R-:W-:Y:S01]  /*1160*/  @!P2 IADD3 R72, PT, PT, -R72, RZ, RZ ;  /* 0x000000ff4848a210 */ /* 0x000fe20007ffe1ff */
[----:B------:R-:W-:Y:S01]  /*1170*/  @!P0 IMAD.MOV R68, RZ, RZ, -R68 ;  /* 0x000000ffff448224 */ /* 0x000fe200078e0a44 */
[C---:B------:R-:W-:Y:S01]  /*1180*/  ISETP.GT.U32.AND P0, PT, R0.reuse, R74, PT ;  /* 0x0000004a0000720c */ /* 0x040fe20003f04070 */
[C---:B------:R-:W-:Y:S01]  /*1190*/  IMAD R78, R0.reuse, R5, R9 ;  /* 0x00000005004e7224 */ /* 0x040fe200078e0209 */
[----:B------:R-:W-:Y:S01]  /*11a0*/  ISETP.GT.U32.AND P2, PT, R0, R76, PT ;  /* 0x0000004c0000720c */ /* 0x000fe20003f44070 */
[----:B------:R-:W-:Y:S01]  /*11b0*/  IMAD.HI.U32 R6, R4, R13, RZ ;  /* 0x0000000d04067227 */ /* 0x000fe200078e00ff */
[----:B------:R-:W-:-:S02]  /*11c0*/  IABS R11, R8 ;  /* 0x00000008000b7213 */ /* 0x000fc40000000000 */
[----:B------:R-:W-:Y:S01]  /*11d0*/  ISETP.GT.U32.AND P6, PT, R0, R78, PT ;  /* 0x0000004e0000720c */ /* 0x000fe20003fc4070 */
[----:B------:R-:W-:Y:S01]  /*11e0*/  IMAD.MOV R6, RZ, RZ, -R6 ;  /* 0x000000ffff067224 */ /* 0x000fe200078e0a06 */
[----:B------:R-:W-:Y:S01]  /*11f0*/  ISETP.GE.AND P3, PT, R14, RZ, PT ;  /* 0x000000ff0e00720c */ /* 0x000fe20003f66270 */
[----:B------:R-:W-:-:S04]  /*1200*/  IMAD.HI.U32 R5, R4, R11, RZ ;  /* 0x0000000b04057227 */ /* 0x000fc800078e00ff */
[----:B------:R-:W-:Y:S01]  /*1210*/  IMAD R82, R0, R6, R13 ;  /* 0x0000000600527224 */ /* 0x000fe200078e020d */
[----:B------:R-:W-:Y:S01]  /*1220*/  IABS R6, R15 ;  /* 0x0000000f00067213 */ /* 0x000fe20000000000 */
[----:B------:R-:W-:Y:S02]  /*1230*/  IMAD.MOV R5, RZ, RZ, -R5 ;  /* 0x000000ffff057224 */ /* 0x000fe400078e0a05 */
[--C-:B------:R-:W-:Y:S01]  /*1240*/  @!P0 IMAD.IADD R74, R74, 0x1, -R0.reuse ;  /* 0x000000014a4a8824 */ /* 0x100fe200078e0a00 */
[----:B------:R-:W-:Y:S01]  /*1250*/  ISETP.GE.AND P0, PT, R8, RZ, PT ;  /* 0x000000ff0800720c */ /* 0x000fe20003f06270 */
[----:B------:R-:W-:Y:S01]  /*1260*/  @!P2 IMAD.IADD R76, R76, 0x1, -R0 ;  /* 0x000000014c4ca824 */ /* 0x000fe200078e0a00 */
[C---:B------:R-:W-:Y:S01]  /*1270*/  ISETP.GT.U32.AND P2, PT, R0.reuse, R82, PT ;  /* 0x000000520000720c */ /* 0x040fe20003f44070 */
[----:B------:R-:W-:Y:S02]  /*1280*/  VIADD R8, R3, 0xc0 ;  /* 0x000000c003087836 */ /* 0x000fe40000000000 */
[----:B------:R-:W-:-:S02]  /*1290*/  IMAD R80, R0, R5, R11 ;  /* 0x0000000500507224 */ /* 0x000fc400078e020b */
[----:B------:R-:W-:Y:S01]  /*12a0*/  @!P6 IMAD.IADD R78, R78, 0x1, -R0 ;  /* 0x000000014e4ee824 */ /* 0x000fe200078e0a00 */
[----:B------:R-:W-:Y:S01]  /*12b0*/  IABS R9, R8 ;  /* 0x0000000800097213 */ /* 0x000fe20000000000 */
[----:B------:R-:W-:Y:S01]  /*12c0*/  @!P5 IMAD.MOV R74, RZ, RZ, -R74 ;  /* 0x000000ffff4ad224 */ /* 0x000fe200078e0a4a */
[C---:B------:R-:W-:Y:S01]  /*12d0*/  ISETP.GT.U32.AND P5, PT, R0.reuse, R80, PT ;  /* 0x000000500000720c */ /* 0x040fe20003fa4070 */
[----:B------:R-:W-:Y:S01]  /*12e0*/  VIADD R12, R3, 0xbc ;  /* 0x000000bc030c7836 */ /* 0x000fe20000000000 */
[----:B------:R-:W-:Y:S01]  /*12f0*/  ISETP.GT.U32.AND P6, PT, R0, R78, PT ;  /* 0x0000004e0000720c */ /* 0x000fe20003fc4070 */
[----:B------:R-:W-:-:S03]  /*1300*/  IMAD.HI.U32 R5, R4, R9, RZ ;  /* 0x0000000904057227 */ /* 0x000fc600078e00ff */
[----:B------:R-:W-:Y:S01]  /*1310*/  IABS R11, R12 ;  /* 0x0000000c000b7213 */ /* 0x000fe20000000000 */
[----:B------:R-:W-:Y:S02]  /*1320*/  @!P2 IMAD.IADD R82, R82, 0x1, -R0 ;  /* 0x000000015252a824 */ /* 0x000fe400078e0a00 */
[----:B------:R-:W-:Y:S02]  /*1330*/  IMAD.MOV R5, RZ, RZ, -R5 ;  /* 0x000000ffff057224 */ /* 0x000fe400078e0a05 */
[----:B------:R-:W-:Y:S01]  /*1340*/  @!P1 IMAD.MOV R76, RZ, RZ, -R76 ;  /* 0x000000ffff4c9224 */ /* 0x000fe200078e0a4c */
[C---:B------:R-:W-:Y:S01]  /*1350*/  ISETP.GT.U32.AND P1, PT, R0.reuse, R82, PT ;  /* 0x000000520000720c */ /* 0x040fe20003f24070 */
[----:B------:R-:W-:Y:S02]  /*1360*/  IMAD R84, R0, R5, R9 ;  /* 0x0000000500547224 */ /* 0x000fe400078e0209 */
[----:B------:R-:W-:Y:S02]  /*1370*/  IMAD.MOV.U32 R9, RZ, RZ, R6 ;  /* 0x000000ffff097224 */ /* 0x000fe400078e0006 */
[--C-:B------:R-:W-:Y:S01]  /*1380*/  @!P5 IMAD.IADD R80, R80, 0x1, -R0.reuse ;  /* 0x000000015050d824 */ /* 0x100fe200078e0a00 */
[----:B------:R-:W-:Y:S01]  /*1390*/  ISETP.GT.U32.AND P5, PT, R0, R84, PT ;  /* 0x000000540000720c */ /* 0x000fe20003fa4070 */
[----:B------:R-:W-:Y:S01]  /*13a0*/  @!P6 IMAD.IADD R78, R78, 0x1, -R0 ;  /* 0x000000014e4ee824 */ /* 0x000fe200078e0a00 */
[----:B------:R-:W-:Y:S01]  /*13b0*/  ISETP.GE.AND P6, PT, R8, RZ, PT ;  /* 0x000000ff0800720c */ /* 0x000fe20003fc6270 */
[----:B------:R-:W-:Y:S01]  /*13c0*/  IMAD.HI.U32 R8, R4, R9, RZ ;  /* 0x0000000904087227 */ /* 0x000fe200078e00ff */
[----:B------:R-:W-:-:S03]  /*13d0*/  ISETP.GT.U32.AND P2, PT, R0, R80, PT ;  /* 0x000000500000720c */ /* 0x000fc60003f44070 */
[----:B------:R-:W-:Y:S02]  /*13e0*/  VIADD R14, R3, 0xb8 ;  /* 0x000000b8030e7836 */ /* 0x000fe40000000000 */
[----:B------:R-:W-:-:S03]  /*13f0*/  IMAD.HI.U32 R5, R4, R11, RZ ;  /* 0x0000000b04057227 */ /* 0x000fc600078e00ff */
[----:B------:R-:W-:Y:S01]  /*1400*/  IABS R13, R14 ;  /* 0x0000000e000d7213 */ /* 0x000fe20000000000 */
[----:B------:R-:W-:Y:S01]  /*1410*/  IMAD.MOV R8, RZ, RZ, -R8 ;  /* 0x000000ffff087224 */ /* 0x000fe200078e0a08 */
[----:B------:R-:W-:Y:S01]  /*1420*/  @!P5 IADD3 R84, PT, PT, R84, -R0, RZ ;  /* 0x800000005454d210 */ /* 0x000fe20007ffe0ff */
[----:B------:R-:W-:Y:S02]  /*1430*/  IMAD.MOV R5, RZ, RZ, -R5 ;  /* 0x000000ffff057224 */ /* 0x000fe400078e0a05 */
[----:B------:R-:W-:Y:S01]  /*1440*/  @!P4 IMAD.MOV R78, RZ, RZ, -R78 ;  /* 0x000000ffff4ec224 */ /* 0x000fe200078e0a4e */
[----:B------:R-:W-:Y:S01]  /*1450*/  ISETP.GE.AND P4, PT, R12, RZ, PT ;  /* 0x000000ff0c00720c */ /* 0x000fe20003f86270 */
[C---:B------:R-:W-:Y:S01]  /*1460*/  IMAD R90, R0.reuse, R8, R9 ;  /* 0x00000008005a7224 */ /* 0x040fe200078e0209 */
[----:B------:R-:W-:Y:S01]  /*1470*/  ISETP.GT.U32.AND P5, PT, R0, R84, PT ;  /* 0x000000540000720c */ /* 0x000fe20003fa4070 */
[----:B------:R-:W-:Y:S02]  /*1480*/  @!P1 IMAD.IADD R82, R82, 0x1, -R0 ;  /* 0x0000000152529824 */ /* 0x000fe400078e0a00 */
[----:B------:R-:W-:-:S02]  /*1490*/  VIADD R12, R3, 0xb0 ;  /* 0x000000b0030c7836 */ /* 0x000fc40000000000 */
[----:B------:R-:W-:Y:S02]  /*14a0*/  IMAD R86, R0, R5, R11 ;  /* 0x0000000500567224 */ /* 0x000fe400078e020b */
[----:B------:R-:W-:Y:S01]  /*14b0*/  IMAD.HI.U32 R6, R4, R13, RZ ;  /* 0x0000000d04067227 */ /* 0x000fe200078e00ff */
[----:B------:R-:W-:-:S03]  /*14c0*/  IABS R9, R12 ;  /* 0x0000000c00097213 */ /* 0x000fc60000000000 */
[----:B------:R-:W-:Y:S01]  /*14d0*/  @!P3 IMAD.MOV R82, RZ, RZ, -R82 ;  /* 0x000000ffff52b224 */ /* 0x000fe200078e0a52 */
[----:B------:R-:W-:Y:S01]  /*14e0*/  ISETP.GT.U32.AND P3, PT, R0, R90, PT ;  /* 0x0000005a0000720c */ /* 0x000fe20003f64070 */
[----:B------:R-:W-:Y:S01]  /*14f0*/  @!P2 IMAD.IADD R80, R80, 0x1, -R0 ;  /* 0x000000015050a824 */ /* 0x000fe200078e0a00 */
[----:B------:R-:W-:Y:S01]  /*1500*/  ISETP.GT.U32.AND P2, PT, R0, R86, PT ;  /* 0x000000560000720c */ /* 0x000fe20003f44070 */
[----:B------:R-:W-:Y:S02]  /*1510*/  IMAD.MOV R6, RZ, RZ, -R6 ;  /* 0x000000ffff067224 */ /* 0x000fe400078e0a06 */
[----:B------:R-:W-:Y:S02]  /*1520*/  VIADD R8, R3, 0xac ;  /* 0x000000ac03087836 */ /* 0x000fe40000000000 */
[----:B------:R-:W-:-:S04]  /*1530*/  IMAD.HI.U32 R5, R4, R9, RZ ;  /* 0x0000000904057227 */ /* 0x000fc800078e00ff */
[----:B------:R-:W-:Y:S01]  /*1540*/  IMAD R88, R0, R6, R13 ;  /* 0x0000000600587224 */ /* 0x000fe200078e020d */
[----:B------:R-:W-:Y:S01]  /*1550*/  IABS R6, R8 ;  /* 0x0000000800067213 */ /* 0x000fe20000000000 */
[----:B------:R-:W-:Y:S02]  /*1560*/  IMAD.MOV R5, RZ, RZ, -R5 ;  /* 0x000000ffff057224 */ /* 0x000fe400078e0a05 */
[----:B------:R-:W-:Y:S01]  /*1570*/  @!P3 IMAD.IADD R90, R90, 0x1, -R0 ;  /* 0x000000015a5ab824 */ /* 0x000fe200078e0a00 */
[C---:B------:R-:W-:Y:S01]  /*1580*/  ISETP.GT.U32.AND P1, PT, R0.reuse, R88, PT ;  /* 0x000000580000720c */ /* 0x040fe20003f24070 */
[C---:B------:R-:W-:Y:S02]  /*1590*/  IMAD R92, R0.reuse, R5, R9 ;  /* 0x00000005005c7224 */ /* 0x040fe400078e0209 */
[----:B------:R-:W-:Y:S01]  /*15a0*/  IMAD.MOV.U32 R9, RZ, RZ, R6 ;  /* 0x000000ffff097224 */ /* 0x000fe200078e0006 */
[----:B------:R-:W-:Y:S01]  /*15b0*/  ISETP.GT.U32.AND P3, PT, R0, R90, PT ;  /* 0x0000005a0000720c */ /* 0x000fe20003f64070 */
[----:B------:R-:W-:-:S02]  /*15c0*/  @!P2 IMAD.IADD R86, R86, 0x1, -R0 ;  /* 0x000000015656a824 */ /* 0x000fc400078e0a00 */
[----:B------:R-:W-:Y:S01]  /*15d0*/  @!P5 IMAD.IADD R84, R84, 0x1, -R0 ;  /* 0x000000015454d824 */ /* 0x000fe200078e0a00 */
[----:B------:R-:W-:Y:S01]  /*15e0*/  ISETP.GE.AND P5, PT, R15, RZ, PT ;  /* 0x000000ff0f00720c */ /* 0x000fe20003fa6270 */
[----:B------:R-:W-:Y:S01]  /*15f0*/  IMAD.HI.U32 R5, R4, R9, RZ ;  /* 0x0000000904057227 */ /* 0x000fe200078e00ff */
[----:B------:R-:W-:-:S03]  /*1600*/  ISETP.GT.U32.AND P2, PT, R0, R86, PT ;  /* 0x000000560000720c */ /* 0x000fc60003f44070 */
[----:B------:R-:W-:Y:S01]  /*1610*/  @!P6 IMAD.MOV R84, RZ, RZ, -R84 ;  /* 0x000000ffff54e224 */ /* 0x000fe200078e0a54 */
[----:B------:R-:W-:Y:S01]  /*1620*/  ISETP.GT.U32.AND P6, PT, R0, R92, PT ;  /* 0x0000005c0000720c */ /* 0x000fe20003fc4070 */
[----:B------:R-:W-:Y:S02]  /*1630*/  VIADD R13, R3, 0xa8 ;  /* 0x000000a8030d7836 */ /* 0x000fe40000000000 */
[----:B------:R-:W-:Y:S02]  /*1640*/  IMAD.MOV R94, RZ, RZ, -R5 ;  /* 0x000000ffff5e7224 */ /* 0x000fe400078e0a05 */
[--C-:B------:R-:W-:Y:S01]  /*1650*/  @!P1 IMAD.IADD R88, R88, 0x1, -R0.reuse ;  /* 0x0000000158589824 */ /* 0x100fe200078e0a00 */
[----:B------:R-:W-:Y:S01]  /*1660*/  IABS R11, R13 ;  /* 0x0000000d000b7213 */ /* 0x000fe20000000000 */
[----:B------:R-:W-:Y:S02]  /*1670*/  IMAD R94, R0, R94, R9 ;  /* 0x0000005e005e7224 */ /* 0x000fe400078e0209 */
[----:B------:R-:W-:Y:S01]  /*1680*/  @!P3 IMAD.IADD R90, R90, 0x1, -R0 ;  /* 0x000000015a5ab824 */ /* 0x000fe200078e0a00 */
[C---:B------:R-:W-:Y:S01]  /*1690*/  ISETP.GT.U32.AND P1, PT, R0.reuse, R88, PT ;  /* 0x000000580000720c */ /* 0x040fe20003f24070 */
[----:B------:R-:W-:Y:S01]  /*16a0*/  @!P0 IMAD.MOV R80, RZ, RZ, -R80 ;  /* 0x000000ffff508224 */ /* 0x000fe200078e0a50 */
[----:B------:R-:W-:Y:S01]  /*16b0*/  ISETP.GT.U32.AND P3, PT, R0, R94, PT ;  /* 0x0000005e0000720c */ /* 0x000fe20003f64070 */
[----:B------:R-:W-:Y:S01]  /*16c0*/  IMAD.HI.U32 R5, R4, R11, RZ ;  /* 0x0000000b04057227 */ /* 0x000fe200078e00ff */
[----:B------:R-:W-:-:S02]  /*16d0*/  ISETP.GE.AND P0, PT, R14, RZ, PT ;  /* 0x000000ff0e00720c */ /* 0x000fc40003f06270 */
[----:B------:R-:W-:Y:S01]  /*16e0*/  @!P2 IADD3 R86, PT, PT, R86, -R0, RZ ;  /* 0x800000005656a210 */ /* 0x000fe20007ffe0ff */
[----:B------:R-:W-:Y:S01]  /*16f0*/  @!P6 IMAD.IADD R92, R92, 0x1, -R0 ;  /* 0x000000015c5ce824 */ /* 0x000fe200078e0a00 */
[----:B------:R-:W-:Y:S01]  /*1700*/  ISETP.GE.AND P6, PT, R13, RZ, PT ;  /* 0x000000ff0d00720c */ /* 0x000fe20003fc6270 */
[----:B------:R-:W-:Y:S01]  /*1710*/  IMAD.MOV R5, RZ, RZ, -R5 ;  /* 0x000000ffff057224 */ /* 0x000fe200078e0a05 */
[----:B------:R-:W-:Y:S01]  /*1720*/  ISETP.GE.AND P2, PT, R12, RZ, PT ;  /* 0x000000ff0c00720c */ /* 0x000fe20003f46270 */
[----:B------:R-:W-:Y:S01]  /*1730*/  @!P4 IMAD.MOV R86, RZ, RZ, -R86 ;  /* 0x000000ffff56c224 */ /* 0x000fe200078e0a56 */
[C---:B------:R-:W-:Y:S01]  /*1740*/  ISETP.GT.U32.AND P4, PT, R0.reuse, R92, PT ;  /* 0x0000005c0000720c */ /* 0x040fe20003f84070 */
[C---:B------:R-:W-:Y:S01]  /*1750*/  VIADD R6, R3.reuse, 0xa4 ;  /* 0x000000a403067836 */ /* 0x040fe20000000000 */
[C---:B------:R-:W-:Y:S01]  /*1760*/  IADD3 R12, PT, PT, R3.reuse, 0x98, RZ ;  /* 0x00000098030c7810 */ /* 0x040fe20007ffe0ff */
[----:B------:R-:W-:Y:S02]  /*1770*/  IMAD R96, R0, R5, R11 ;  /* 0x0000000500607224 */ /* 0x000fe400078e020b */
[----:B------:R-:W-:Y:S01]  /*1780*/  @!P1 IMAD.IADD R88, R88, 0x1, -R0 ;  /* 0x0000000158589824 */ /* 0x000fe200078e0a00 */
[----:B------:R-:W-:Y:S01]  /*1790*/  IABS R9, R6 ;  /* 0x0000000600097213 */ /* 0x000fe20000000000 */
[----:B------:R-:W-:Y:S01]  /*17a0*/  @!P5 IMAD.MOV R90, RZ, RZ, -R90 ;  /* 0x000000ffff5ad224 */ /* 0x000fe200078e0a5a */
[----:B------:R-:W-:Y:S01]  /*17b0*/  ISETP.GT.U32.AND P5, PT, R0, R96, PT ;  /* 0x000000600000720c */ /* 0x000fe20003fa4070 */
[----:B------:R-:W-:Y:S01]  /*17c0*/  @!P3 IMAD.IADD R94, R94, 0x1, -R0 ;  /* 0x000000015e5eb824 */ /* 0x000fe200078e0a00 */
[----:B------:R-:W-:Y:S01]  /*17d0*/  ISETP.GE.AND P1, PT, R8, RZ, PT ;  /* 0x000000ff0800720c */ /* 0x000fe20003f26270 */
[----:B------:R-:W-:Y:S01]  /*17e0*/  @!P0 IMAD.MOV R88, RZ, RZ, -R88 ;  /* 0x000000ffff588224 */ /* 0x000fe200078e0a58 */
[----:B------:R-:W-:Y:S01]  /*17f0*/  ISETP.GE.AND P0, PT, R6, RZ, PT ;  /* 0x000000ff0600720c */ /* 0x000fe20003f06270 */
[----:B------:R-:W-:Y:S01]  /*1800*/  VIADD R6, R3, 0xa0 ;  /* 0x000000a003067836 */ /* 0x000fe20000000000 */
[----:B------:R-:W-:Y:S01]  /*1810*/  ISETP.GT.U32.AND P3, PT, R0, R94, PT ;  /* 0x0000005e0000720c */ /* 0x000fe20003f64070 */
[----:B------:R-:W-:Y:S01]  /*1820*/  IMAD.HI.U32 R5, R4, R9, RZ ;  /* 0x0000000904057227 */ /* 0x000fe200078e00ff */
[----:B------:R-:W-:-:S03]  /*1830*/  IABS R13, R12 ;  /* 0x0000000c000d7213 */ /* 0x000fc60000000000 */
[--C-:B------:R-:W-:Y:S01]  /*1840*/  @!P4 IMAD.IADD R92, R92, 0x1, -R0.reuse ;  /* 0x000000015c5cc824 */ /* 0x100fe200078e0a00 */
[----:B------:R-:W-:Y:S01]  /*1850*/  ISETP.GE.AND P4, PT, R6, RZ, PT ;  /* 0x000000ff0600720c */ /* 0x000fe20003f86270 */
[----:B------:R-:W-:Y:S01]  /*1860*/  IMAD.MOV R5, RZ, RZ, -R5 ;  /* 0x000000ffff057224 */ /* 0x000fe200078e0a05 */
[----:B------:R-:W-:Y:S01]  /*1870*/  IABS R6, R6 ;  /* 0x0000000600067213 */ /* 0x000fe20000000000 */
[----:B------:R-:W-:Y:S02]  /*1880*/  VIADD R8, R3, 0x9c ;  /* 0x0000009c03087836 */ /* 0x000fe40000000000 */
[----:B------:R-:W-:Y:S02]  /*1890*/  IMAD R98, R0, R5, R9 ;  /* 0x0000000500627224 */ /* 0x000fe400078e0209 */
[----:B------:R-:W-:Y:S01]  /*18a0*/  @!P5 IMAD.IADD R96, R96, 0x1, -R0 ;  /* 0x000000016060d824 */ /* 0x000fe200078e0a00 */
[----:B------:R-:W-:Y:S01]  /*18b0*/  IABS R11, R8 ;  /* 0x00000008000b7213 */ /* 0x000fe20000000000 */
[----:B------:R-:W-:-:S02]  /*18c0*/  IMAD.MOV.U32 R9, RZ, RZ, R6 ;  /* 0x000000ffff097224 */ /* 0x000fc400078e0006 */
[----:B------:R-:W-:Y:S01]  /*18d0*/  @!P3 IMAD.IADD R94, R94, 0x1, -R0 ;  /* 0x000000015e5eb824 */ /* 0x000fe200078e0a00 */
[----:B------:R-:W-:Y:S01]  /*18e0*/  ISETP.GT.U32.AND P5, PT, R0, R96, PT ;  /* 0x000000600000720c */ /* 0x000fe20003fa4070 */
[----:B------:R-:W-:Y:S01]  /*18f0*/  IMAD.HI.U32 R5, R4, R9, RZ ;  /* 0x0000000904057227 */ /* 0x000fe200078e00ff */
[----:B------:R-:W-:-:S03]  /*1900*/  ISETP.GT.U32.AND P3, PT, R0, R98, PT ;  /* 0x000000620000720c */ /* 0x000fc60003f64070 */
[----:B------:R-:W-:Y:S02]  /*1910*/  IMAD.MOV R100, RZ, RZ, -R5 ;  /* 0x000000ffff647224 */ /* 0x000fe400078e0a05 */
[----:B------:R-:W-:-:S04]  /*1920*/  IMAD.HI.U32 R5, R4, R11, RZ ;  /* 0x0000000b04057227 */ /* 0x000fc800078e00ff */
[----:B------:R-:W-:Y:S02]  /*1930*/  IMAD.MOV R102, RZ, RZ, -R5 ;  /* 0x000000ffff667224 */ /* 0x000fe400078e0a05 */
[--C-:B------:R-:W-:Y:S02]  /*1940*/  @!P5 IMAD.IADD R96, R96, 0x1, -R0.reuse ;  /* 0x000000016060d824 */ /* 0x100fe400078e0a00 */
[----:B------:R-:W-:Y:S02]  /*1950*/  @!P3 IMAD.IADD R98, R98, 0x1, -R0 ;  /* 0x000000016262b824 */ /* 0x000fe400078e0a00 */
[C---:B------:R-:W-:Y:S02]  /*1960*/  IMAD R102, R0.reuse, R102, R11 ;  /* 0x0000006600667224 */ /* 0x040fe400078e020b */
[----:B------:R-:W-:Y:S01]  /*1970*/  @!P6 IMAD.MOV R96, RZ, RZ, -R96 ;  /* 0x000000ffff60e224 */ /* 0x000fe200078e0a60 */
[----:B------:R-:W-:Y:S01]  /*1980*/  ISETP.GT.U32.AND P3, PT, R0, R98, PT ;  /* 0x000000620000720c */ /* 0x000fe20003f64070 */
[----:B------:R-:W-:Y:S01]  /*1990*/  IMAD.HI.U32 R5, R4, R13, RZ ;  /* 0x0000000d04057227 */ /* 0x000fe200078e00ff */
[----:B------:R-:W-:-:S03]  /*19a0*/  ISETP.GT.U32.AND P6, PT, R0, R102, PT ;  /* 0x000000660000720c */ /* 0x000fc60003fc4070 */
[----:B------:R-:W-:Y:S02]  /*19b0*/  IMAD.MOV R5, RZ, RZ, -R5 ;  /* 0x000000ffff057224 */ /* 0x000fe400078e0a05 */
[----:B------:R-:W-:Y:S01]  /*19c0*/  @!P2 IMAD.MOV R92, RZ, RZ, -R92 ;  /* 0x000000ffff5ca224 */ /* 0x000fe200078e0a5c */
[----:B------:R-:W-:Y:S01]  /*19d0*/  ISETP.GE.AND P2, PT, R8, RZ, PT ;  /* 0x000000ff0800720c */ /* 0x000fe20003f46270 */
[----:B------:R-:W-:Y:S02]  /*19e0*/  VIADD R8, R3, 0x94 ;  /* 0x0000009403087836 */ /* 0x000fe40000000000 */
[C---:B------:R-:W-:Y:S02]  /*19f0*/  IMAD R104, R0.reuse, R5, R13 ;  /* 0x0000000500687224 */ /* 0x040fe400078e020d */
[----:B------:R-:W-:Y:S01]  /*1a00*/  IMAD R100, R0, R100, R9 ;  /* 0x0000006400647224 */ /* 0x000fe200078e0209 */
[----:B------:R-:W-:Y:S01]  /*1a10*/  IABS R9, R8 ;  /* 0x0000000800097213 */ /* 0x000fe20000000000 */
[--C-:B------:R-:W-:Y:S01]  /*1a20*/  @!P3 IMAD.IADD R98, R98, 0x1, -R0.reuse ;  /* 0x000000016262b824 */ /* 0x100fe200078e0a00 */
[----:B------:R-:W-:Y:S01]  /*1a30*/  ISETP.GT.U32.AND P3, PT, R0, R104, PT ;  /* 0x000000680000720c */ /* 0x000fe20003f64070 */
[----:B------:R-:W-:Y:S01]  /*1a40*/  @!P6 IMAD.IADD R102, R102, 0x1, -R0 ;  /* 0x000000016666e824 */ /* 0x000fe200078e0a00 */
[----:B------:R-:W-:Y:S01]  /*1a50*/  ISETP.GT.U32.AND P5, PT, R0, R100, PT ;  /* 0x000000640000720c */ /* 0x000fe20003fa4070 */
[----:B------:R-:W-:-:S03]  /*1a60*/  IMAD.HI.U32 R5, R4, R9, RZ ;  /* 0x0000000904057227 */ /* 0x000fc600078e00ff */
[----:B------:R-:W-:Y:S01]  /*1a70*/  ISETP.GT.U32.AND P6, PT, R0, R102, PT ;  /* 0x000000660000720c */ /* 0x000fe20003fc4070 */
[----:B------:R-:W-:Y:S01]  /*1a80*/  @!P1 IMAD.MOV R94, RZ, RZ, -R94 ;  /* 0x000000ffff5e9224 */ /* 0x000fe200078e0a5e */
[----:B------:R-:W-:Y:S01]  /*1a90*/  ISETP.GE.AND P1, PT, R12, RZ, PT ;  /* 0x000000ff0c00720c */ /* 0x000fe20003f26270 */
[C---:B------:R-:W-:Y:S02]  /*1aa0*/  VIADD R12, R3.reuse, 0x90 ;  /* 0x00000090030c7836 */ /* 0x040fe40000000000 */
[----:B------:R-:W-:Y:S02]  /*1ab0*/  IMAD.MOV R5, RZ, RZ, -R5 ;  /* 0x000000ffff057224 */ /* 0x000fe400078e0a05 */
[--C-:B------:R-:W-:Y:S01]  /*1ac0*/  @!P3 IMAD.IADD R104, R104, 0x1, -R0.reuse ;  /* 0x000000016868b824 */ /* 0x100fe200078e0a00 */
[----:B------:R-:W-:Y:S01]  /*1ad0*/  IABS R11, R12 ;  /* 0x0000000c000b7213 */ /* 0x000fe20000000000 */
[----:B------:R-:W-:Y:S01]  /*1ae0*/  IMAD R106, R0, R5, R9 ;  /* 0x00000005006a7224 */ /* 0x000fe200078e0209 */
[----:B------:R-:W-:Y:S01]  /*1af0*/  @!P5 IADD3 R100, PT, PT, R100, -R0, RZ ;  /* 0x800000006464d210 */ /* 0x000fe20007ffe0ff */
[----:B------:R-:W-:Y:S01]  /*1b00*/  VIADD R14, R3, 0x8c ;  /* 0x0000008c030e7836 */ /* 0x000fe20000000000 */
[----:B------:R-:W-:Y:S01]  /*1b10*/  ISETP.GT.U32.AND P3, PT, R0, R104, PT ;  /* 0x000000680000720c */ /* 0x000fe20003f64070 */
[----:B------:R-:W-:Y:S01]  /*1b20*/  @!P6 IMAD.IADD R102, R102, 0x1, -R0 ;  /* 0x000000016666e824 */ /* 0x000fe200078e0a00 */
[----:B------:R-:W-:Y:S01]  /*1b30*/  ISETP.GT.U32.AND P6, PT, R0, R106, PT ;  /* 0x0000006a0000720c */ /* 0x000fe20003fc4070 */
[----:B------:R-:W-:Y:S01]  /*1b40*/  IMAD.HI.U32 R6, R4, R11, RZ ;  /* 0x0000000b04067227 */ /* 0x000fe200078e00ff */
[----:B------:R-:W-:-:S02]  /*1b50*/  IABS R13, R14 ;  /* 0x0000000e000d7213 */ /* 0x000fc40000000000 */
[----:B------:R-:W-:Y:S01]  /*1b60*/  ISETP.GT.U32.AND P5, PT, R0, R100, PT ;  /* 0x000000640000720c */ /* 0x000fe20003fa4070 */
[----:B------:R-:W-:Y:S02]  /*1b70*/  IMAD.MOV R6, RZ, RZ, -R6 ;  /* 0x000000ffff067224 */ /* 0x000fe400078e0a06 */
[----:B------:R-:W-:-:S04]  /*1b80*/  IMAD.HI.U32 R5, R4, R13, RZ ;  /* 0x0000000d04057227 */ /* 0x000fc800078e00ff */
[----:B------:R-:W-:Y:S02]  /*1b90*/  IMAD R110, R0, R6, R11 ;  /* 0x00000006006e7224 */ /* 0x000fe400078e020b */
[----:B------:R-:W-:Y:S02]  /*1ba0*/  VIADD R6, R3, 0x88 ;  /* 0x0000008803067836 */ /* 0x000fe40000000000 */
[--C-:B------:R-:W-:Y:S02]  /*1bb0*/  @!P3 IMAD.IADD R104, R104, 0x1, -R0.reuse ;  /* 0x000000016868b824 */ /* 0x100fe400078e0a00 */
[----:B------:R-:W-:Y:S01]  /*1bc0*/  @!P6 IMAD.IADD R106, R106, 0x1, -R0 ;  /* 0x000000016a6ae824 */ /* 0x000fe200078e0a00 */
[----:B------:R-:W-:Y:S01]  /*1bd0*/  IABS R9, R6 ;  /* 0x0000000600097213 */ /* 0x000fe20000000000 */
[----:B------:R-:W-:Y:S01]  /*1be0*/  IMAD.MOV R5, RZ, RZ, -R5 ;  /* 0x000000ffff057224 */ /* 0x000fe200078e0a05 */
[----:B------:R-:W-:Y:S01]  /*1bf0*/  ISETP.GE.AND P6, PT, R6, RZ, PT ;  /* 0x000000ff0600720c */ /* 0x000fe20003fc6270 */
[----:B------:R-:W-:Y:S01]  /*1c00*/  @!P1 IMAD.MOV R104, RZ, RZ, -R104 ;  /* 0x000000ffff689224 */ /* 0x000fe200078e0a68 */
[C---:B------:R-:W-:Y:S01]  /*1c10*/  ISETP.GT.U32.AND P1, PT, R0.reuse, R106, PT ;  /* 0x0000006a0000720c */ /* 0x040fe20003f24070 */
[----:B------:R-:W-:-:S02]  /*1c20*/  IMAD R108, R0, R5, R13 ;  /* 0x00000005006c7224 */ /* 0x000fc400078e020d */
[----:B------:R-:W-:-:S03]  /*1c30*/  IMAD.HI.U32 R5, R4, R9, RZ ;  /* 0x0000000904057227 */ /* 0x000fc600078e00ff */
[----:B------:R-:W-:Y:S01]  /*1c40*/  ISETP.GT.U32.AND P3, PT, R0, R108, PT ;  /* 0x0000006c0000720c */ /* 0x000fe20003f64070 */
[----:B------:R-:W-:Y:S02]  /*1c50*/  IMAD.MOV R5, RZ, RZ, -R5 ;  /* 0x000000ffff057224 */ /* 0x000fe400078e0a05 */
[----:B------:R-:W-:Y:S01]  /*1c60*/  @!P0 IMAD.MOV R98, RZ, RZ, -R98 ;  /* 0x000000ffff628224 */ /* 0x000fe200078e0a62 */
[----:B------:R-:W-:Y:S01]  /*1c70*/  ISETP.GE.AND P0, PT, R8, RZ, PT ;  /* 0x000000ff0800720c */ /* 0x000fe20003f06270 */
[----:B------:R-:W-:Y:S01]  /*1c80*/  IMAD R112, R0, R5, R9 ;  /* 0x0000000500707224 */ /* 0x000fe200078e0209 */
[C---:B------:R-:W-:Y:S01]  /*1c90*/  IADD3 R8, PT, PT, R3.reuse, 0x84, RZ ;  /* 0x0000008403087810 */ /* 0x040fe20007ffe0ff */
[--C-:B------:R-:W-:Y:S02]  /*1ca0*/  @!P1 IMAD.IADD R106, R106, 0x1, -R0.reuse ;  /* 0x000000016a6a9824 */ /* 0x100fe400078e0a00 */
[----:B------:R-:W-:Y:S01]  /*1cb0*/  @!P5 IMAD.IADD R100, R100, 0x1, -R0 ;  /* 0x000000016464d824 */ /* 0x000fe200078e0a00 */
[----:B------:R-:W-:Y:S01]  /*1cc0*/  ISETP.GT.U32.AND P1, PT, R0, R112, PT ;  /* 0x000000700000720c */ /* 0x000fe20003f24070 */
[----:B------:R-:W-:Y:S01]  /*1cd0*/  @!P2 IMAD.MOV R102, RZ, RZ, -R102 ;  /* 0x000000ffff66a224 */ /* 0x000fe200078e0a66 */
[----:B------:R-:W-:Y:S01]  /*1ce0*/  ISETP.GE.AND P5, PT, R12, RZ, PT ;  /* 0x000000ff0c00720c */ /* 0x000fe20003fa6270 */
[C---:B------:R-:W-:Y:S01]  /*1cf0*/  VIADD R12, R3.reuse, 0x80 ;  /* 0x00000080030c7836 */ /* 0x040fe20000000000 */
[----:B------:R-:W-:Y:S01]  /*1d00*/  IABS R6, R8 ;  /* 0x0000000800067213 */ /* 0x000fe20000000000 */
[----:B------:R-:W-:Y:S01]  /*1d10*/  @!P4 IMAD.MOV R100, RZ, RZ, -R100 ;  /* 0x000000ffff64c224 */ /* 0x000fe200078e0a64 */
[----:B------:R-:W-:Y:S01]  /*1d20*/  ISETP.GT.U32.AND P4, PT, R0, R110, PT ;  /* 0x0000006e0000720c */ /* 0x000fe20003f84070 */
[----:B------:R-:W-:Y:S01]  /*1d30*/  @!P3 IMAD.IADD R108, R108, 0x1, -R0 ;  /* 0x000000016c6cb824 */ /* 0x000fe200078e0a00 */
[----:B------:R-:W-:Y:S01]  /*1d40*/  IABS R11, R12 ;  /* 0x0000000c000b7213 */ /* 0x000fe20000000000 */
[----:B------:R-:W-:Y:S01]  /*1d50*/  IMAD.MOV.U32 R9, RZ, RZ, R6 ;  /* 0x000000ffff097224 */ /* 0x000fe200078e0006 */
[----:B------:R-:W-:Y:S01]  /*1d60*/  @!P0 IADD3 R106, PT, PT, -R106, RZ, RZ ;  /* 0x000000ff6a6a8210 */ /* 0x000fe20007ffe1ff */
[----:B------:R-:W-:Y:S01]  /*1d70*/  VIADD R16, R3, 0x6c ;  /* 0x0000006c03107836 */ /* 0x000fe20000000000 */
[----:B------:R-:W-:Y:S01]  /*1d80*/  ISETP.GT.U32.AND P3, PT, R0, R108, PT ;  /* 0x0000006c0000720c */ /* 0x000fe20003f64070 */
[----:B------:R-:W-:Y:S01]  /*1d90*/  @!P1 IMAD.IADD R112, R112, 0x1, -R0 ;  /* 0x0000000170709824 */ /* 0x000fe200078e0a00 */
[----:B------:R-:W-:Y:S01]  /*1da0*/  ISETP.GE.AND P2, PT, R14, RZ, PT ;  /* 0x000000ff0e00720c */ /* 0x000fe20003f46270 */
[----:B------:R-:W-:Y:S01]  /*1db0*/  IMAD.HI.U32 R6, R4, R11, RZ ;  /* 0x0000000b04067227 */ /* 0x000fe200078e00ff */
[----:B------:R-:W-:-:S02]  /*1dc0*/  IABS R119, R16 ;  /* 0x0000001000777213 */ /* 0x000fc40000000000 */
[----:B------:R-:W-:Y:S01]  /*1dd0*/  ISETP.GT.U32.AND P0, PT, R0, R112, PT ;  /* 0x000000700000720c */ /* 0x000fe20003f04070 */
[----:B------:R-:W-:Y:S02]  /*1de0*/  IMAD.MOV R6, RZ, RZ, -R6 ;  /* 0x000000ffff067224 */ /* 0x000fe400078e0a06 */
[----:B------:R-:W-:Y:S02]  /*1df0*/  @!P4 IMAD.IADD R110, R110, 0x1, -R0 ;  /* 0x000000016e6ec824 */ /* 0x000fe400078e0a00 */
[----:B------:R-:W-:Y:S02]  /*1e00*/  IMAD R116, R0, R6, R11 ;  /* 0x0000000600747224 */ /* 0x000fe400078e020b */
[----:B------:R-:W-:Y:S01]  /*1e10*/  IMAD.HI.U32 R5, R4, R9, RZ ;  /* 0x0000000904057227 */ /* 0x000fe200078e00ff */
[----:B------:R-:W-:-:S03]  /*1e20*/  ISETP.GT.U32.AND P4, PT, R0, R110, PT ;  /* 0x0000006e0000720c */ /* 0x000fc60003f84070 */
[----:B------:R-:W-:Y:S02]  /*1e30*/  IMAD.MOV R5, RZ, RZ, -R5 ;  /* 0x000000ffff057224 */ /* 0x000fe400078e0a05 */
[--C-:B------:R-:W-:Y:S01]  /*1e40*/  @!P0 IMAD.IADD R112, R112, 0x1, -R0.reuse ;  /* 0x0000000170708824 */ /* 0x100fe200078e0a00 */
[C---:B------:R-:W-:Y:S01]  /*1e50*/  ISETP.GT.U32.AND P0, PT, R0.reuse, R116, PT ;  /* 0x000000740000720c */ /* 0x040fe20003f04070 */
[C---:B------:R-:W-:Y:S02]  /*1e60*/  VIADD R14, R3.reuse, 0x7c ;  /* 0x0000007c030e7836 */ /* 0x040fe40000000000 */
[----:B------:R-:W-:Y:S02]  /*1e70*/  IMAD R114, R0, R5, R9 ;  /* 0x0000000500727224 */ /* 0x000fe400078e0209 */
[----:B------:R-:W-:Y:S01]  /*1e80*/  VIADD R5, R3, 0x78 ;  /* 0x0000007803057836 */ /* 0x000fe20000000000 */
[----:B------:R-:W-:Y:S01]  /*1e90*/  IABS R13, R14 ;  /* 0x0000000e000d7213 */ /* 0x000fe20000000000 */
[--C-:B------:R-:W-:Y:S01]  /*1ea0*/  @!P4 IMAD.IADD R110, R110, 0x1, -R0.reuse ;  /* 0x000000016e6ec824 */ /* 0x100fe200078e0a00 */
[----:B------:R-:W-:Y:S01]  /*1eb0*/  ISETP.GE.AND P4, PT, R8, RZ, PT ;  /* 0x000000ff0800720c */ /* 0x000fe20003f86270 */
[----:B------:R-:W-:Y:S01]  /*1ec0*/  @!P3 IMAD.IADD R108, R108, 0x1, -R0 ;  /* 0x000000016c6cb824 */ /* 0x000fe200078e0a00 */
[----:B------:R-:W-:Y:S01]  /*1ed0*/  IABS R11, R5 ;  /* 0x00000005000b7213 */ /* 0x000fe20000000000 */
[----:B------:R-:W-:Y:S01]  /*1ee0*/  IMAD.HI.U32 R8, R4, R13, RZ ;  /* 0x0000000d04087227 */ /* 0x000fe200078e00ff */
[----:B------:R-:W-:-:S02]  /*1ef0*/  ISETP.GE.AND P3, PT, R12, RZ, PT ;  /* 0x000000ff0c00720c */ /* 0x000fc40003f66270 */
[----:B------:R-:W-:Y:S01]  /*1f00*/  ISETP.GE.AND P1, PT, R14, RZ, PT ;  /* 0x000000ff0e00720c */ /* 0x000fe20003f26270 */
[----:B------:R-:W-:Y:S02]  /*1f10*/  @!P0 IMAD.IADD R116, R116, 0x1, -R0 ;  /* 0x0000000174748824 */ /* 0x000fe400078e0a00 */
[----:B------:R-:W-:Y:S01]  /*1f20*/  @!P2 IMAD.MOV R108, RZ, RZ, -R108 ;  /* 0x000000ffff6ca224 */ /* 0x000fe200078e0a6c */
[----:B------:R-:W-:Y:S01]  /*1f30*/  ISETP.GE.AND P2, PT, R5, RZ, PT ;  /* 0x000000ff0500720c */ /* 0x000fe20003f46270 */
[----:B------:R-:W-:Y:S01]  /*1f40*/  IMAD.MOV R8, RZ, RZ, -R8 ;  /* 0x000000ffff087224 */ /* 0x000fe200078e0a08 */
[----:B------:R-:W-:Y:S01]  /*1f50*/  ISETP.GT.U32.AND P0, PT, R0, R116, PT ;  /* 0x000000740000720c */ /* 0x000fe20003f04070 */
[----:B------:R-:W-:-:S04]  /*1f60*/  IMAD.HI.U32 R5, R4, R11, RZ ;  /* 0x0000000b04057227 */ /* 0x000fc800078e00ff */
[----:B------:R-:W-:Y:S01]  /*1f70*/  @!P5 IMAD.MOV R110, RZ, RZ, -R110 ;  /* 0x000000ffff6ed224 */ /* 0x000fe200078e0a6e */
[C---:B------:R-:W-:Y:S01]  /*1f80*/  ISETP.GT.U32.AND P5, PT, R0.reuse, R114, PT ;  /* 0x000000720000720c */ /* 0x040fe20003fa4070 */
[C---:B------:R-:W-:Y:S02]  /*1f90*/  IMAD R118, R0.reuse, R8, R13 ;  /* 0x0000000800767224 */ /* 0x040fe400078e020d */
[----:B------:R-:W-:Y:S02]  /*1fa0*/  IMAD.MOV R5, RZ, RZ, -R5 ;  /* 0x000000ffff057224 */ /* 0x000fe400078e0a05 */
[----:B------:R-:W-:Y:S01]  /*1fb0*/  @!P6 IMAD.MOV R112, RZ, RZ, -R112 ;  /* 0x000000ffff70e224 */ /* 0x000fe200078e0a70 */
[C---:B------:R-:W-:Y:S01]  /*1fc0*/  ISETP.GT.U32.AND P6, PT, R0.reuse, R118, PT ;  /* 0x000000760000720c */ /* 0x040fe20003fc4070 */
[----:B------:R-:W-:Y:S02]  /*1fd0*/  IMAD R120, R0, R5, R11 ;  /* 0x0000000500787224 */ /* 0x000fe400078e020b */
[----:B------:R-:W-:-:S02]  /*1fe0*/  VIADD R12, R3, 0x74 ;  /* 0x00000074030c7836 */ /* 0x000fc40000000000 */
[----:B------:R-:W-:Y:S02]  /*1ff0*/  VIADD R14, R3, 0x70 ;  /* 0x00000070030e7836 */ /* 0x000fe40000000000 */
[--C-:B------:R-:W-:Y:S01]  /*2000*/  @!P0 IMAD.IADD R116, R116, 0x1, -R0.reuse ;  /* 0x0000000174748824 */ /* 0x100fe200078e0a00 */
[----:B------:R-:W-:Y:S01]  /*2010*/  ISETP.GT.U32.AND P0, PT, R0, R120, PT ;  /* 0x000000780000720c */ /* 0x000fe20003f04070 */
[----:B------:R-:W-:Y:S01]  /*2020*/  @!P5 IMAD.IADD R114, R114, 0x1, -R0 ;  /* 0x000000017272d824 */ /* 0x000fe200078e0a00 */
[----:B------:R-:W-:Y:S01]  /*2030*/  IABS R13, R12 ;  /* 0x0000000c000d7213 */ /* 0x000fe20000000000 */
[----:B------:R-:W-:Y:S01]  /*2040*/  IMAD.HI.U32 R9, R4, R119, RZ ;  /* 0x0000007704097227 */ /* 0x000fe200078e00ff */
[----:B------:R-:W-:Y:S02]  /*2050*/  IABS R15, R14 ;  /* 0x0000000e000f7213 */ /* 0x000fe40000000000 */
[----:B------:R-:W-:Y:S01]  /*2060*/  ISETP.GT.U32.AND P5, PT, R0, R114, PT ;  /* 0x000000720000720c */ /* 0x000fe20003fa4070 */
[----:B------:R-:W-:-:S04]  /*2070*/  IMAD.HI.U32 R6, R4, R13, RZ ;  /* 0x0000000d04067227 */ /* 0x000fc800078e00ff */
[----:B------:R-:W-:-:S04]  /*2080*/  IMAD.HI.U32 R8, R4, R15, RZ ;  /* 0x0000000f04087227 */ /* 0x000fc800078e00ff */
[----:B------:R-:W-:Y:S02]  /*2090*/  @!P6 IMAD.IADD R118, R118, 0x1, -R0 ;  /* 0x000000017676e824 */ /* 0x000fe400078e0a00 */
[----:B------:R-:W-:Y:S02]  /*20a0*/  IMAD.MOV R6, RZ, RZ, -R6 ;  /* 0x000000ffff067224 */ /* 0x000fe400078e0a06 */
[----:B------:R-:W-:Y:S01]  /*20b0*/  IMAD.MOV R8, RZ, RZ, -R8 ;  /* 0x000000ffff087224 */ /* 0x000fe200078e0a08 */
[----:B------:R-:W-:Y:S01]  /*20c0*/  @!P5 IADD3 R114, PT, PT, R114, -R0, RZ ;  /* 0x800000007272d210 */ /* 0x000fe20007ffe0ff */
[----:B------:R-:W-:Y:S01]  /*20d0*/  @!P0 IMAD.IADD R120, R120, 0x1, -R0 ;  /* 0x0000000178788824 */ /* 0x000fe200078e0a00 */
[C---:B------:R-:W-:Y:S01]  /*20e0*/  ISETP.GT.U32.AND P0, PT, R0.reuse, R118, PT ;  /* 0x000000760000720c */ /* 0x040fe20003f04070 */
[----:B------:R-:W-:Y:S01]  /*20f0*/  IMAD R122, R0, R6, R13 ;  /* 0x00000006007a7224 */ /* 0x000fe200078e020d */
[----:B------:R-:W-:Y:S01]  /*2100*/  ISETP.GE.AND P5, PT, R12, RZ, PT ;  /* 0x000000ff0c00720c */ /* 0x000fe20003fa6270 */
[----:B------:R-:W-:-:S02]  /*2110*/  IMAD R124, R0, R8, R15 ;  /* 0x00000008007c7224 */ /* 0x000fc400078e020f */
[C---:B------:R-:W-:Y:S01]  /*2120*/  VIADD R8, R3.reuse, 0x68 ;  /* 0x0000006803087836 */ /* 0x040fe20000000000 */
[C---:B------:R-:W-:Y:S01]  /*2130*/  ISETP.GT.U32.AND P6, PT, R0.reuse, R122, PT ;  /* 0x0000007a0000720c */ /* 0x040fe20003fc4070 */
[----:B------:R-:W-:Y:S02]  /*2140*/  IMAD.MOV R9, RZ, RZ, -R9 ;  /* 0x000000ffff097224 */ /* 0x000fe400078e0a09 */
[----:B------:R-:W-:Y:S01]  /*2150*/  @!P4 IMAD.MOV R114, RZ, RZ, -R114 ;  /* 0x000000ffff72c224 */ /* 0x000fe200078e0a72 */
[----:B------:R-:W-:Y:S01]  /*2160*/  IABS R35, R8 ;  /* 0x0000000800237213 */ /* 0x000fe20000000000 */
[C---:B------:R-:W-:Y:S01]  /*2170*/  IMAD R119, R0.reuse, R9, R119 ;  /* 0x0000000900777224 */ /* 0x040fe200078e0277 */
[----:B------:R-:W-:Y:S01]  /*2180*/  ISETP.GT.U32.AND P4, PT, R0, R120, PT ;  /* 0x000000780000720c */ /* 0x000fe20003f84070 */
[----:B------:R-:W-:Y:S02]  /*2190*/  @!P0 IMAD.IADD R118, R118, 0x1, -R0 ;  /* 0x0000000176768824 */ /* 0x000fe400078e0a00 */
[----:B------:R-:W-:Y:S01]  /*21a0*/  VIADD R11, R3, 0x64 ;  /* 0x00000064030b7836 */ /* 0x000fe20000000000 */
[----:B------:R-:W-:Y:S01]  /*21b0*/  ISETP.GT.U32.AND P0, PT, R0, R119, PT ;  /* 0x000000770000720c */ /* 0x000fe20003f04070 */
[----:B------:R-:W-:-:S03]  /*21c0*/  IMAD.HI.U32 R5, R4, R35, RZ ;  /* 0x0000002304057227 */ /* 0x000fc600078e00ff */
[----:B------:R-:W-:Y:S01]  /*21d0*/  IABS R75, R11 ;  /* 0x0000000b004b7213 */ /* 0x000fe20000000000 */
[----:B------:R-:W-:Y:S02]  /*21e0*/  IMAD.MOV R5, RZ, RZ, -R5 ;  /* 0x000000ffff057224 */ /* 0x000fe400078e0a05 */
[----:B------:R-:W-:Y:S02]  /*21f0*/  @!P6 IMAD.IADD R122, R122, 0x1, -R0 ;  /* 0x000000017a7ae824 */ /* 0x000fe400078e0a00 */
[----:B------:R-:W-:Y:S01]  /*2200*/  @!P3 IMAD.MOV R116, RZ, RZ, -R116 ;  /* 0x000000ffff74b224 */ /* 0x000fe200078e0a74 */
[C---:B------:R-:W-:Y:S01]  /*2210*/  ISETP.GT.U32.AND P3, PT, R0.reuse, R124, PT ;  /* 0x0000007c0000720c */ /* 0x040fe20003f64070 */
[C---:B------:R-:W-:Y:S01]  /*2220*/  IMAD R35, R0.reuse, R5, R35 ;  /* 0x0000000500237224 */ /* 0x040fe200078e0223 */
[----:B------:R-:W-:Y:S01]  /*2230*/  ISETP.GT.U32.AND P6, PT, R0, R122, PT ;  /* 0x0000007a0000720c */ /* 0x000fe20003fc4070 */
[----:B------:R-:W-:Y:S02]  /*2240*/  VIADD R13, R3, 0x5c ;  /* 0x0000005c030d7836 */ /* 0x000fe40000000000 */
[----:B------:R-:W-:-:S03]  /*2250*/  IMAD.HI.U32 R6, R4, R75, RZ ;  /* 0x0000004b04067227 */ /* 0x000fc600078e00ff */
[----:B------:R-:W-:Y:S01]  /*2260*/  IABS R33, R13 ;  /* 0x0000000d00217213 */ /* 0x000fe20000000000 */
[--C-:B------:R-:W-:Y:S01]  /*2270*/  @!P4 IMAD.IADD R120, R120, 0x1, -R0.reuse ;  /* 0x000000017878c824 */ /* 0x100fe200078e0a00 */
[----:B------:R-:W-:Y:S01]  /*2280*/  ISETP.GT.U32.AND P4, PT, R0, R35, PT ;  /* 0x000000230000720c */ /* 0x000fe20003f84070 */
[----:B------:R-:W-:Y:S01]  /*2290*/  @!P0 IMAD.IADD R119, R119, 0x1, -R0 ;  /* 0x0000000177778824 */ /* 0x000fe200078e0a00 */
[----:B------:R-:W-:Y:S01]  /*22a0*/  ISETP.GE.AND P0, PT, R16, RZ, PT ;  /* 0x000000ff1000720c */ /* 0x000fe20003f06270 */
[----:B------:R-:W-:Y:S02]  /*22b0*/  IMAD.MOV R6, RZ, RZ, -R6 ;  /* 0x000000ffff067224 */ /* 0x000fe400078e0a06 */
[----:B------:R-:W-:Y:S01]  /*22c0*/  VIADD R12, R3, 0x60 ;  /* 0x00000060030c7836 */ /* 0x000fe20000000000 */
[----:B------:R-:W-:Y:S01]  /*22d0*/  @!P6 IADD3 R122, PT, PT, R122, -R0, RZ ;  /* 0x800000007a7ae210 */ /* 0x000fe20007ffe0ff */
[----:B------:R-:W-:Y:S01]  /*22e0*/  @!P1 IMAD.MOV R118, RZ, RZ, -R118 ;  /* 0x000000ffff769224 */ /* 0x000fe200078e0a76 */
[C---:B------:R-:W-:Y:S01]  /*22f0*/  ISETP.GT.U32.AND P1, PT, R0.reuse, R119, PT ;  /* 0x000000770000720c */ /* 0x040fe20003f24070 */
[----:B------:R-:W-:Y:S01]  /*2300*/  IMAD R75, R0, R6, R75 ;  /* 0x00000006004b7224 */ /* 0x000fe200078e024b */
[----:B------:R-:W-:Y:S01]  /*2310*/  IABS R73, R12 ;  /* 0x0000000c00497213 */ /* 0x000fe20000000000 */
[----:B------:R-:W-:Y:S01]  /*2320*/  IMAD.HI.U32 R6, R4, R33, RZ ;  /* 0x0000002104067227 */ /* 0x000fe200078e00ff */
[----:B------:R-:W-:-:S03]  /*2330*/  ISETP.GE.AND P6, PT, R14, RZ, PT ;  /* 0x000000ff0e00720c */ /* 0x000fc60003fc6270 */
[----:B------:R-:W-:Y:S01]  /*2340*/  @!P3 IMAD.IADD R124, R124, 0x1, -R0 ;  /* 0x000000017c7cb824 */ /* 0x000fe200078e0a00 */
[C---:B------:R-:W-:Y:S01]  /*2350*/  ISETP.GT.U32.AND P3, PT, R0.reuse, R75, PT ;  /* 0x0000004b0000720c */ /* 0x040fe20003f64070 */
[----:B------:R-:W-:Y:S02]  /*2360*/  IMAD.MOV R6, RZ, RZ, -R6 ;  /* 0x000000ffff067224 */ /* 0x000fe400078e0a06 */
[----:B------:R-:W-:Y:S02]  /*2370*/  VIADD R14, R3, 0x58 ;  /* 0x00000058030e7836 */ /* 0x000fe40000000000 */
[----:B------:R-:W-:Y:S01]  /*2380*/  @!P4 IMAD.IADD R35, R35, 0x1, -R0 ;  /* 0x000000012323c824 */ /* 0x000fe200078e0a00 */
[----:B------:R-:W-:Y:S01]  /*2390*/  ISETP.GT.U32.AND P4, PT, R0, R124, PT ;  /* 0x0000007c0000720c */ /* 0x000fe20003f84070 */
[----:B------:R-:W-:Y:S01]  /*23a0*/  IMAD.HI.U32 R5, R4, R73, RZ ;  /* 0x0000004904057227 */ /* 0x000fe200078e00ff */
[----:B------:R-:W-:-:S03]  /*23b0*/  IABS R121, R14 ;  /* 0x0000000e00797213 */ /* 0x000fc60000000000 */
[C---:B------:R-:W-:Y:S02]  /*23c0*/  IMAD R33, R0.reuse, R6, R33 ;  /* 0x0000000600217224 */ /* 0x040fe400078e0221 */
[----:B------:R-:W-:Y:S02]  /*23d0*/  IMAD.MOV R5, RZ, RZ, -R5 ;  /* 0x000000ffff057224 */ /* 0x000fe400078e0a05 */
[--C-:B------:R-:W-:Y:S01]  /*23e0*/  @!P1 IMAD.IADD R119, R119, 0x1, -R0.reuse ;  /* 0x0000000177779824 */ /* 0x100fe200078e0a00 */
[C---:B------:R-:W-:Y:S01]  /*23f0*/  ISETP.GT.U32.AND P1, PT, R0.reuse, R33, PT ;  /* 0x000000210000720c */ /* 0x040fe20003f24070 */
[----:B------:R-:W-:Y:S02]  /*2400*/  VIADD R15, R3, 0x54 ;  /* 0x00000054030f7836 */ /* 0x000fe40000000000 */
[C---:B------:R-:W-:Y:S02]  /*2410*/  IMAD R73, R0.reuse, R5, R73 ;  /* 0x0000000500497224 */ /* 0x040fe400078e0249 */
[----:B------:R-:W-:Y:S01]  /*2420*/  @!P3 IMAD.IADD R75, R75, 0x1, -R0 ;  /* 0x000000014b4bb824 */ /* 0x000fe200078e0a00 */
[----:B------:R-:W-:Y:S01]  /*2430*/  ISETP.GT.U32.AND P3, PT, R0, R35, PT ;  /* 0x000000230000720c */ /* 0x000fe20003f64070 */
[----:B------:R-:W-:Y:S01]  /*2440*/  IMAD.HI.U32 R5, R4, R121, RZ ;  /* 0x0000007904057227 */ /* 0x000fe200078e00ff */
[----:B------:R-:W-:-:S03]  /*2450*/  IABS R9, R15 ;  /* 0x0000000f00097213 */ /* 0x000fc60000000000 */
[--C-:B------:R-:W-:Y:S01]  /*2460*/  @!P4 IMAD.IADD R124, R124, 0x1, -R0.reuse ;  /* 0x000000017c7cc824 */ /* 0x100fe200078e0a00 */
[----:B------:R-:W-:Y:S01]  /*2470*/  ISETP.GE.AND P4, PT, R8, RZ, PT ;  /* 0x000000ff0800720c */ /* 0x000fe20003f86270 */
[----:B------:R-:W-:Y:S01]  /*2480*/  @!P1 IMAD.IADD R33, R33, 0x1, -R0 ;  /* 0x0000000121219824 */ /* 0x000fe200078e0a00 */
[----:B------:R-:W-:Y:S01]  /*2490*/  IADD3 R6, PT, PT, -R5, RZ, RZ ;  /* 0x000000ff05067210 */ /* 0x000fe20007ffe1ff */
[----:B------:R-:W-:-:S04]  /*24a0*/  IMAD.HI.U32 R5, R4, R9, RZ ;  /* 0x0000000904057227 */ /* 0x000fc800078e00ff */
[C---:B------:R-:W-:Y:S02]  /*24b0*/  IMAD R121, R0.reuse, R6, R121 ;  /* 0x0000000600797224 */ /* 0x040fe400078e0279 */
[----:B------:R-:W-:Y:S02]  /*24c0*/  IMAD.MOV R5, RZ, RZ, -R5 ;  /* 0x000000ffff057224 */ /* 0x000fe400078e0a05 */
[----:B------:R-:W-:Y:S01]  /*24d0*/  @!P0 IMAD.MOV R119, RZ, RZ, -R119 ;  /* 0x000000ffff778224 */ /* 0x000fe200078e0a77 */
[C---:B------:R-:W-:Y:S01]  /*24e0*/  ISETP.GT.U32.AND P0, PT, R0.reuse, R33, PT ;  /* 0x000000210000720c */ /* 0x040fe20003f04070 */
[----:B------:R-:W-:Y:S01]  /*24f0*/  @!P3 IMAD.IADD R35, R35, 0x1, -R0 ;  /* 0x000000012323b824 */ /* 0x000fe200078e0a00 */
[----:B------:R-:W-:Y:S01]  /*2500*/  ISETP.GE.AND P3, PT, R11, RZ, PT ;  /* 0x000000ff0b00720c */ /* 0x000fe20003f66270 */
[----:B------:R-:W-:Y:S01]  /*2510*/  @!P6 IMAD.MOV R124, RZ, RZ, -R124 ;  /* 0x000000ffff7ce224 */ /* 0x000fe200078e0a7c */
[C---:B------:R-:W-:Y:S01]  /*2520*/  ISETP.GT.U32.AND P6, PT, R0.reuse, R121, PT ;  /* 0x000000790000720c */ /* 0x040fe20003fc4070 */
[----:B------:R-:W-:-:S02]  /*2530*/  IMAD R54, R0, R5, R9 ;  /* 0x0000000500367224 */ /* 0x000fc400078e0209 */
[----:B------:R-:W-:Y:S01]  /*2540*/  @!P5 IMAD.MOV R122, RZ, RZ, -R122 ;  /* 0x000000ffff7ad224 */ /* 0x000fe200078e0a7a */
[C---:B------:R-:W-:Y:S01]  /*2550*/  ISETP.GT.U32.AND P5, PT, R0.reuse, R73, PT ;  /* 0x000000490000720c */ /* 0x040fe20003fa4070 */
[C---:B------:R-:W-:Y:S02]  /*2560*/  VIADD R8, R3.reuse, 0x50 ;  /* 0x0000005003087836 */ /* 0x040fe40000000000 */
[----:B------:R-:W-:Y:S01]  /*2570*/  @!P2 IMAD.MOV R120, RZ, RZ, -R120 ;  /* 0x000000ffff78a224 */ /* 0x000fe200078e0a78 */
[C---:B------:R-:W-:Y:S01]  /*2580*/  ISETP.GT.U32.AND P2, PT, R0.reuse, R75, PT ;  /* 0x0000004b0000720c */ /* 0x040fe20003f44070 */
[----:B------:R-:W-:Y:S01]  /*2590*/  @!P4 IMAD.MOV R35, RZ, RZ, -R35 ;  /* 0x000000ffff23c224 */ /* 0x000fe200078e0a23 */
[----:B------:R-:W-:Y:S01]  /*25a0*/  ISETP.GT.U32.AND P4, PT, R0, R54, PT ;  /* 0x000000360000720c */ /* 0x000fe20003f84070 */
[----:B------:R-:W-:Y:S01]  /*25b0*/  VIADD R6, R3, 0x4c ;  /* 0x0000004c03067836 */ /* 0x000fe20000000000 */
[----:B------:R-:W-:Y:S01]  /*25c0*/  IABS R9, R8 ;  /* 0x0000000800097213 */ /* 0x000fe20000000000 */
[--C-:B------:R-:W-:Y:S01]  /*25d0*/  @!P0 IMAD.IADD R33, R33, 0x1, -R0.reuse ;  /* 0x0000000121218824 */ /* 0x100fe200078e0a00 */
[----:B------:R-:W-:Y:S01]  /*25e0*/  ISETP.GE.AND P0, PT, R8, RZ, PT ;  /* 0x000000ff0800720c */ /* 0x000fe20003f06270 */
[----:B------:R-:W-:Y:S01]  /*25f0*/  @!P6 IMAD.IADD R121, R121, 0x1, -R0 ;  /* 0x000000017979e824 */ /* 0x000fe200078e0a00 */
[----:B------:R-:W-:Y:S01]  /*2600*/  IABS R8, R6 ;  /* 0x0000000600087213 */ /* 0x000fe20000000000 */
[----:B------:R-:W-:Y:S01]  /*2610*/  IMAD.HI.U32 R5, R4, R9, RZ ;  /* 0x0000000904057227 */ /* 0x000fe200078e00ff */
[----:B------:R-:W-:-:S03]  /*2620*/  ISETP.GE.AND P6, PT, R6, RZ, PT ;  /* 0x000000ff0600720c */ /* 0x000fc60003fc6270 */
[--C-:B------:R-:W-:Y:S01]  /*2630*/  @!P5 IMAD.IADD R73, R73, 0x1, -R0.reuse ;  /* 0x000000014949d824 */ /* 0x100fe200078e0a00 */
[----:B------:R-:W-:Y:S01]  /*2640*/  ISETP.GE.AND P5, PT, R13, RZ, PT ;  /* 0x000000ff0d00720c */ /* 0x000fe20003fa6270 */
[----:B------:R-:W-:Y:S01]  /*2650*/  IMAD.MOV R5, RZ, RZ, -R5 ;  /* 0x000000ffff057224 */ /* 0x000fe200078e0a05 */
[----:B------:R-:W-:Y:S01]  /*2660*/  @!P4 IADD3 R54, PT, PT, R54, -R0, RZ ;  /* 0x800000003636c210 */ /* 0x000fe20007ffe0ff */
[----:B------:R-:W-:Y:S01]  /*2670*/  @!P2 IMAD.IADD R75, R75, 0x1, -R0 ;  /* 0x000000014b4ba824 */ /* 0x000fe200078e0a00 */
[C---:B------:R-:W-:Y:S01]  /*2680*/  ISETP.GT.U32.AND P4, PT, R0.reuse, R121, PT ;  /* 0x000000790000720c */ /* 0x040fe20003f84070 */
[C---:B------:R-:W-:Y:S01]  /*2690*/  IMAD R52, R0.reuse, R5, R9 ;  /* 0x0000000500347224 */ /* 0x040fe200078e0209 */
[----:B------:R-:W-:Y:S01]  /*26a0*/  ISETP.GT.U32.AND P1, PT, R0, R73, PT ;  /* 0x000000490000720c */ /* 0x000fe20003f24070 */
[----:B------:R-:W-:Y:S01]  /*26b0*/  IMAD.MOV.U32 R9, RZ, RZ, R8 ;  /* 0x000000ffff097224 */ /* 0x000fe200078e0008 */
[----:B------:R-:W-:Y:S01]  /*26c0*/  ISETP.GE.AND P2, PT, R12, RZ, PT ;  /* 0x000000ff0c00720c */ /* 0x000fe20003f46270 */
[----:B------:R-:W-:Y:S01]  /*26d0*/  @!P3 IMAD.MOV R75, RZ, RZ, -R75 ;  /* 0x000000ffff4bb224 */ /* 0x000fe200078e0a4b */
[----:B------:R-:W-:Y:S01]  /*26e0*/  ISETP.GE.AND P3, PT, R14, RZ, PT ;  /* 0x000000ff0e00720c */ /* 0x000fe20003f66270 */
[----:B------:R-:W-:-:S04]  /*26f0*/  IMAD.HI.U32 R5, R4, R9, RZ ;  /* 0x0000000904057227 */ /* 0x000fc800078e00ff */
[----:B------:R-:W-:Y:S02]  /*2700*/  IMAD.MOV R5, RZ, RZ, -R5 ;  /* 0x000000ffff057224 */ /* 0x000fe400078e0a05 */
[--C-:B------:R-:W-:Y:S01]  /*2710*/  @!P4 IMAD.IADD R121, R121, 0x1, -R0.reuse ;  /* 0x000000017979c824 */ /* 0x100fe200078e0a00 */
[C---:B------:R-:W-:Y:S01]  /*2720*/  ISETP.GT.U32.AND P4, PT, R0.reuse, R52, PT ;  /* 0x000000340000720c */ /* 0x040fe20003f84070 */
[C---:B------:R-:W-:Y:S02]  /*2730*/  IMAD R36, R0.reuse, R5, R9 ;  /* 0x0000000500247224 */ /* 0x040fe400078e0209 */
[----:B------:R-:W-:Y:S01]  /*2740*/  @!P1 IMAD.IADD R73, R73, 0x1, -R0 ;  /* 0x0000000149499824 */ /* 0x000fe200078e0a00 */
[----:B------:R-:W-:Y:S01]  /*2750*/  ISETP.GE.AND P1, PT, R15, RZ, PT ;  /* 0x000000ff0f00720c */ /* 0x000fe20003f26270 */
[----:B------:R-:W-:Y:S01]  /*2760*/  @!P3 IMAD.MOV R121, RZ, RZ, -R121 ;  /* 0x000000ffff79b224 */ /* 0x000fe200078e0a79 */
[C---:B------:R-:W-:Y:S01]  /*2770*/  ISETP.GT.U32.AND P3, PT, R0.reuse, R36, PT ;  /* 0x000000240000720c */ /* 0x040fe20003f64070 */
[----:B------:R-:W-:Y:S01]  /*2780*/  @!P2 IMAD.MOV R73, RZ, RZ, -R73 ;  /* 0x000000ffff49a224 */ /* 0x000fe200078e0a49 */
[----:B------:R-:W-:Y:S01]  /*2790*/  ISETP.GT.U32.AND P2, PT, R0, R54, PT ;  /* 0x000000360000720c */ /* 0x000fe20003f44070 */
[----:B------:R-:W-:-:S02]  /*27a0*/  VIADD R6, R3, 0x48 ;  /* 0x0000004803067836 */ /* 0x000fc40000000000 */
[C---:B------:R-:W-:Y:S02]  /*27b0*/  VIADD R12, R3.reuse, 0x40 ;  /* 0x00000040030c7836 */ /* 0x040fe40000000000 */
[C---:B------:R-:W-:Y:S01]  /*27c0*/  VIADD R8, R3.reuse, 0x44 ;  /* 0x0000004403087836 */ /* 0x040fe20000000000 */
[----:B------:R-:W-:Y:S01]  /*27d0*/  IABS R11, R6 ;  /* 0x00000006000b7213 */ /* 0x000fe20000000000 */
[----:B------:R-:W-:Y:S01]  /*27e0*/  VIADD R14, R3, 0x3c ;  /* 0x0000003c030e7836 */ /* 0x000fe20000000000 */
[----:B------:R-:W-:Y:S01]  /*27f0*/  IABS R13, R12 ;  /* 0x0000000c000d7213 */ /* 0x000fe20000000000 */
[--C-:B------:R-:W-:Y:S02]  /*2800*/  @!P4 IMAD.IADD R52, R52, 0x1, -R0.reuse ;  /* 0x000000013434c824 */ /* 0x100fe400078e0a00 */
[----:B------:R-:W-:Y:S01]  /*2810*/  IMAD.HI.U32 R5, R4, R11, RZ ;  /* 0x0000000b04057227 */ /* 0x000fe200078e00ff */
[----:B------:R-:W-:Y:S02]  /*2820*/  IABS R15, R14 ;  /* 0x0000000e000f7213 */ /* 0x000fe40000000000 */
[----:B------:R-:W-:Y:S01]  /*2830*/  ISETP.GT.U32.AND P4, PT, R0, R52, PT ;  /* 0x000000340000720c */ /* 0x000fe20003f84070 */
[----:B------:R-:W-:-:S02]  /*2840*/  @!P3 IMAD.IADD R36, R36, 0x1, -R0 ;  /* 0x000000012424b824 */ /* 0x000fc400078e0a00 */
[----:B------:R-:W-:Y:S01]  /*2850*/  @!P2 IMAD.IADD R54, R54, 0x1, -R0 ;  /* 0x000000013636a824 */ /* 0x000fe200078e0a00 */
[----:B------:R-:W-:Y:S01]  /*2860*/  ISETP.GE.AND P2, PT, R8, RZ, PT ;  /* 0x000000ff0800720c */ /* 0x000fe20003f46270 */
[----:B------:R-:W-:Y:S01]  /*2870*/  IMAD.MOV R34, RZ, RZ, -R5 ;  /* 0x000000ffff227224 */ /* 0x000fe200078e0a05 */
[----:B------:R-:W-:Y:S01]  /*2880*/  IABS R8, R8 ;  /* 0x0000000800087213 */ /* 0x000fe20000000000 */
[----:B------:R-:W-:Y:S01]  /*2890*/  IMAD.HI.U32 R5, R4, R13, RZ ;  /* 0x0000000d04057227 */ /* 0x000fe200078e00ff */
[----:B------:R-:W-:-:S03]  /*28a0*/  ISETP.GT.U32.AND P3, PT, R0, R36, PT ;  /* 0x000000240000720c */ /* 0x000fc60003f64070 */
[----:B------:R-:W-:Y:S02]  /*28b0*/  IMAD.MOV.U32 R9, RZ, RZ, R8 ;  /* 0x000000ffff097224 */ /* 0x000fe400078e0008 */
[----:B------:R-:W-:Y:S02]  /*28c0*/  IMAD.MOV R42, RZ, RZ, -R5 ;  /* 0x000000ffff2a7224 */ /* 0x000fe400078e0a05 */
[----:B------:R-:W-:Y:S01]  /*28d0*/  @!P5 IMAD.MOV R33, RZ, RZ, -R33 ;  /* 0x000000ffff21d224 */ /* 0x000fe200078e0a21 */
[----:B------:R-:W-:Y:S01]  /*28e0*/  ISETP.GE.AND P5, PT, R6, RZ, PT ;  /* 0x000000ff0600720c */ /* 0x000fe20003fa6270 */
[----:B------:R-:W-:-:S04]  /*28f0*/  IMAD.HI.U32 R5, R4, R15, RZ ;  /* 0x0000000f04057227 */ /* 0x000fc800078e00ff */
[----:B------:R-:W-:-:S04]  /*2900*/  IMAD.HI.U32 R6, R4, R9, RZ ;  /* 0x0000000904067227 */ /* 0x000fc800078e00ff */
[----:B------:R-:W-:Y:S01]  /*2910*/  IMAD.MOV R5, RZ, RZ, -R5 ;  /* 0x000000ffff057224 */ /* 0x000fe200078e0a05 */
[----:B------:R-:W-:Y:S01]  /*2920*/  IADD3 R6, PT, PT, -R6, RZ, RZ ;  /* 0x000000ff06067210 */ /* 0x000fe20007ffe1ff */
[C---:B------:R-:W-:Y:S02]  /*2930*/  IMAD R42, R0.reuse, R42, R13 ;  /* 0x0000002a002a7224 */ /* 0x040fe400078e020d */
[----:B------:R-:W-:Y:S01]  /*2940*/  IMAD R44, R0, R5, R15 ;  /* 0x00000005002c7224 */ /* 0x000fe200078e020f */
[----:B------:R-:W-:Y:S01]  /*2950*/  IABS R15, R27 ;  /* 0x0000001b000f7213 */ /* 0x000fe20000000000 */
[--C-:B------:R-:W-:Y:S01]  /*2960*/  @!P3 IMAD.IADD R36, R36, 0x1, -R0.reuse ;  /* 0x000000012424b824 */ /* 0x100fe200078e0a00 */
[C---:B------:R-:W-:Y:S01]  /*2970*/  ISETP.GT.U32.AND P3, PT, R0.reuse, R42, PT ;  /* 0x0000002a0000720c */ /* 0x040fe20003f64070 */
[----:B------:R-:W-:Y:S02]  /*2980*/  IMAD R38, R0, R6, R9 ;  /* 0x0000000600267224 */ /* 0x000fe400078e0209 */
[----:B------:R-:W-:-:S02]  /*2990*/  @!P4 IMAD.IADD R52, R52, 0x1, -R0 ;  /* 0x000000013434c824 */ /* 0x000fc400078e0a00 */
[----:B------:R-:W-:Y:S01]  /*29a0*/  @!P6 IMAD.MOV R36, RZ, RZ, -R36 ;  /* 0x000000ffff24e224 */ /* 0x000fe200078e0a24 */
[C---:B------:R-:W-:Y:S01]  /*29b0*/  ISETP.GT.U32.AND P6, PT, R0.reuse, R44, PT ;  /* 0x0000002c0000720c */ /* 0x040fe20003fc4070 */
[----:B------:R-:W-:Y:S01]  /*29c0*/  @!P0 IMAD.MOV R52, RZ, RZ, -R52 ;  /* 0x000000ffff348224 */ /* 0x000fe200078e0a34 */
[C---:B------:R-:W-:Y:S01]  /*29d0*/  ISETP.GT.U32.AND P0, PT, R0.reuse, R38, PT ;  /* 0x000000260000720c */ /* 0x040fe20003f04070 */
[C---:B------:R-:W-:Y:S02]  /*29e0*/  VIADD R16, R3.reuse, 0x34 ;  /* 0x0000003403107836 */ /* 0x040fe40000000000 */
[C---:B------:R-:W-:Y:S02]  /*29f0*/  VIADD R17, R3.reuse, 0x30 ;  /* 0x0000003003117836 */ /* 0x040fe40000000000 */
[----:B------:R-:W-:Y:S01]  /*2a00*/  IMAD R34, R0, R34, R11 ;  /* 0x0000002200227224 */ /* 0x000fe200078e020b */
[----:B------:R-:W-:Y:S01]  /*2a10*/  IABS R11, R16 ;  /* 0x00000010000b7213 */ /* 0x000fe20000000000 */
[----:B------:R-:W-:Y:S01]  /*2a20*/  @!P3 IMAD.IADD R42, R42, 0x1, -R0 ;  /* 0x000000012a2ab824 */ /* 0x000fe200078e0a00 */
[----:B------:R-:W-:Y:S01]  /*2a30*/  IABS R13, R17 ;  /* 0x00000011000d7213 */ /* 0x000fe20000000000 */
[----:B------:R-:W-:Y:S01]  /*2a40*/  @!P1 IMAD.MOV R54, RZ, RZ, -R54 ;  /* 0x000000ffff369224 */ /* 0x000fe200078e0a36 */
[----:B------:R-:W-:Y:S01]  /*2a50*/  ISETP.GE.AND P1, PT, R12, RZ, PT ;  /* 0x000000ff0c00720c */ /* 0x000fe20003f26270 */
[----:B------:R-:W-:Y:S01]  /*2a60*/  VIADD R12, R3, 0x38 ;  /* 0x00000038030c7836 */ /* 0x000fe20000000000 */
[----:B------:R-:W-:Y:S01]  /*2a70*/  ISETP.GT.U32.AND P3, PT, R0, R42, PT ;  /* 0x0000002a0000720c */ /* 0x000fe20003f64070 */
[----:B------:R-:W-:Y:S01]  /*2a80*/  @!P6 IMAD.IADD R44, R44, 0x1, -R0 ;  /* 0x000000012c2ce824 */ /* 0x000fe200078e0a00 */
[----:B------:R-:W-:Y:S01]  /*2a90*/  ISETP.GT.U32.AND P4, PT, R0, R34, PT ;  /* 0x000000220000720c */ /* 0x000fe20003f84070 */
[----:B------:R-:W-:Y:S01]  /*2aa0*/  IMAD.HI.U32 R6, R4, R11, RZ ;  /* 0x0000000b04067227 */ /* 0x000fe200078e00ff */
[----:B------:R-:W-:-:S02]  /*2ab0*/  IABS R9, R12 ;  /* 0x0000000c00097213 */ /* 0x000fc40000000000 */
[----:B------:R-:W-:Y:S01]  /*2ac0*/  ISETP.GT.U32.AND P6, PT, R0, R44, PT ;  /* 0x0000002c0000720c */ /* 0x000fe20003fc4070 */
[----:B------:R-:W-:Y:S02]  /*2ad0*/  @!P0 IMAD.IADD R38, R38, 0x1, -R0 ;  /* 0x0000000126268824 */ /* 0x000fe400078e0a00 */
[----:B------:R-:W-:-:S03]  /*2ae0*/  IMAD.HI.U32 R8, R4, R13, RZ ;  /* 0x0000000d04087227 */ /* 0x000fc600078e00ff */
[----:B------:R-:W-:Y:S01]  /*2af0*/  ISETP.GT.U32.AND P0, PT, R0, R38, PT ;  /* 0x000000260000720c */ /* 0x000fe20003f04070 */
[----:B------:R-:W-:Y:S02]  /*2b00*/  IMAD.MOV R6, RZ, RZ, -R6 ;  /* 0x000000ffff067224 */ /* 0x000fe400078e0a06 */
[----:B------:R-:W-:-:S04]  /*2b10*/  IMAD.HI.U32 R5, R4, R9, RZ ;  /* 0x0000000904057227 */ /* 0x000fc800078e00ff */
[----:B------:R-:W-:Y:S02]  /*2b20*/  IMAD.MOV R8, RZ, RZ, -R8 ;  /* 0x000000ffff087224 */ /* 0x000fe400078e0a08 */
[C---:B------:R-:W-:Y:S01]  /*2b30*/  IMAD R48, R0.reuse, R6, R11 ;  /* 0x0000000600307224 */ /* 0x040fe200078e020b */
[----:B------:R-:W-:Y:S01]  /*2b40*/  IABS R11, R21 ;  /* 0x00000015000b7213 */ /* 0x000fe20000000000 */
[----:B------:R-:W-:Y:S02]  /*2b50*/  IMAD.MOV R5, RZ, RZ, -R5 ;  /* 0x000000ffff057224 */ /* 0x000fe400078e0a05 */
[----:B------:R-:W-:Y:S01]  /*2b60*/  IMAD R50, R0, R8, R13 ;  /* 0x0000000800327224 */ /* 0x000fe200078e020d */
[----:B------:R-:W-:Y:S01]  /*2b70*/  IABS R13, R25 ;  /* 0x00000019000d7213 */ /* 0x000fe20000000000 */
[--C-:B------:R-:W-:Y:S01]  /*2b80*/  @!P3 IMAD.IADD R42, R42, 0x1, -R0.reuse ;  /* 0x000000012a2ab824 */ /* 0x100fe200078e0a00 */
[C---:B------:R-:W-:Y:S01]  /*2b90*/  ISETP.GT.U32.AND P3, PT, R0.reuse, R48, PT ;  /* 0x000000300000720c */ /* 0x040fe20003f64070 */
[----:B------:R-:W-:Y:S01]  /*2ba0*/  IMAD R46, R0, R5, R9 ;  /* 0x00000005002e7224 */ /* 0x000fe200078e0209 */
[----:B------:R-:W-:Y:S01]  /*2bb0*/  IABS R9, R23 ;  /* 0x0000001700097213 */ /* 0x000fe20000000000 */
[--C-:B------:R-:W-:Y:S01]  /*2bc0*/  @!P6 IMAD.IADD R44, R44, 0x1, -R0.reuse ;  /* 0x000000012c2ce824 */ /* 0x100fe200078e0a00 */
[----:B------:R-:W-:Y:S01]  /*2bd0*/  ISETP.GT.U32.AND P6, PT, R0, R50, PT ;  /* 0x000000320000720c */ /* 0x000fe20003fc4070 */
[--C-:B------:R-:W-:Y:S01]  /*2be0*/  @!P0 IMAD.IADD R38, R38, 0x1, -R0.reuse ;  /* 0x0000000126268824 */ /* 0x100fe200078e0a00 */
[----:B------:R-:W-:Y:S01]  /*2bf0*/  ISETP.GT.U32.AND P0, PT, R0, R46, PT ;  /* 0x0000002e0000720c */ /* 0x000fe20003f04070 */
[----:B------:R-:W-:Y:S01]  /*2c00*/  @!P4 IMAD.IADD R34, R34, 0x1, -R0 ;  /* 0x000000012222c824 */ /* 0x000fe200078e0a00 */
[----:B------:R-:W-:Y:S01]  /*2c10*/  @!P1 IADD3 R42, PT, PT, -R42, RZ, RZ ;  /* 0x000000ff2a2a9210 */ /* 0x000fe20007ffe1ff */
[----:B------:R-:W-:-:S03]  /*2c20*/  IMAD.HI.U32 R5, R4, R9, RZ ;  /* 0x0000000904057227 */ /* 0x000fc600078e00ff */
[----:B------:R-:W-:Y:S01]  /*2c30*/  ISETP.GT.U32.AND P4, PT, R0, R34, PT ;  /* 0x000000220000720c */ /* 0x000fe20003f84070 */
[----:B------:R-:W-:Y:S01]  /*2c40*/  IMAD.HI.U32 R6, R4, R11, RZ ;  /* 0x0000000b04067227 */ /* 0x000fe200078e00ff */
[----:B------:R-:W-:-:S03]  /*2c50*/  @!P3 IADD3 R48, PT, PT, R48, -R0, RZ ;  /* 0x800000003030b210 */ /* 0x000fc60007ffe0ff */
[--C-:B------:R-:W-:Y:S01]  /*2c60*/  @!P6 IMAD.IADD R50, R50, 0x1, -R0.reuse ;  /* 0x000000013232e824 */ /* 0x100fe200078e0a00 */
[----:B------:R-:W-:Y:S01]  /*2c70*/  ISETP.GT.U32.AND P6, PT, R0, R48, PT ;  /* 0x000000300000720c */ /* 0x000fe20003fc4070 */
[----:B------:R-:W-:Y:S01]  /*2c80*/  @!P0 IMAD.IADD R46, R46, 0x1, -R0 ;  /* 0x000000012e2e8824 */ /* 0x000fe200078e0a00 */
[----:B------:R-:W-:Y:S01]  /*2c90*/  ISETP.GE.AND P0, PT, R12, RZ, PT ;  /* 0x000000ff0c00720c */ /* 0x000fe20003f06270 */
[----:B------:R-:W-:Y:S02]  /*2ca0*/  IMAD.MOV R5, RZ, RZ, -R5 ;  /* 0x000000ffff057224 */ /* 0x000fe400078e0a05 */
[----:B------:R-:W-:Y:S01]  /*2cb0*/  IMAD.MOV R6, RZ, RZ, -R6 ;  /* 0x000000ffff067224 */ /* 0x000fe200078e0a06 */
[C---:B------:R-:W-:Y:S01]  /*2cc0*/  ISETP.GT.U32.AND P3, PT, R0.reuse, R46, PT ;  /* 0x0000002e0000720c */ /* 0x040fe20003f64070 */
[C---:B------:R-:W-:Y:S01]  /*2cd0*/  IMAD R32, R0.reuse, R5, R9 ;  /* 0x0000000500207224 */ /* 0x040fe200078e0209 */
[----:B------:R-:W-:Y:S01]  /*2ce0*/  IABS R9, R29 ;  /* 0x0000001d00097213 */ /* 0x000fe20000000000 */
[----:B------:R-:W-:Y:S01]  /*2cf0*/  IMAD R26, R0, R6, R11 ;  /* 0x00000006001a7224 */ /* 0x000fe200078e020b */
[----:B------:R-:W-:Y:S01]  /*2d00*/  @!P4 IADD3 R34, PT, PT, R34, -R0, RZ ;  /* 0x800000002222c210 */ /* 0x000fe20007ffe0ff */
[----:B------:R-:W-:Y:S01]  /*2d10*/  IMAD.HI.U32 R8, R4, R13, RZ ;  /* 0x0000000d04087227 */ /* 0x000fe200078e00ff */
[----:B------:R-:W-:-:S02]  /*2d20*/  IABS R11, R31 ;  /* 0x0000001f000b7213 */ /* 0x000fc40000000000 */
[----:B------:R-:W-:Y:S01]  /*2d30*/  ISETP.GE.AND P4, PT, R14, RZ, PT ;  /* 0x000000ff0e00720c */ /* 0x000fe20003f86270 */
[----:B------:R-:W-:Y:S01]  /*2d40*/  @!P6 IMAD.IADD R48, R48, 0x1, -R0 ;  /* 0x000000013030e824 */ /* 0x000fe200078e0a00 */
[----:B------:R-:W-:Y:S01]  /*2d50*/  ISETP.GT.U32.AND P6, PT, R0, R26, PT ;  /* 0x0000001a0000720c */ /* 0x000fe20003fc4070 */
[----:B------:R-:W-:-:S04]  /*2d60*/  IMAD.HI.U32 R5, R4, R9, RZ ;  /* 0x0000000904057227 */ /* 0x000fc800078e00ff */
[----:B------:R-:W-:Y:S02]  /*2d70*/  IMAD.MOV R20, RZ, RZ, -R5 ;  /* 0x000000ffff147224 */ /* 0x000fe400078e0a05 */
[----:B------:R-:W-:Y:S01]  /*2d80*/  @!P3 IMAD.IADD R46, R46, 0x1, -R0 ;  /* 0x000000012e2eb824 */ /* 0x000fe200078e0a00 */
[C---:B------:R-:W-:Y:S01]  /*2d90*/  ISETP.GT.U32.AND P3, PT, R0.reuse, R32, PT ;  /* 0x000000200000720c */ /* 0x040fe20003f64070 */
[----:B------:R-:W-:Y:S02]  /*2da0*/  IMAD.MOV R8, RZ, RZ, -R8 ;  /* 0x000000ffff087224 */ /* 0x000fe400078e0a08 */
[----:B------:R-:W-:Y:S01]  /*2db0*/  @!P5 IMAD.MOV R34, RZ, RZ, -R34 ;  /* 0x000000ffff22d224 */ /* 0x000fe200078e0a22 */
[C---:B------:R-:W-:Y:S01]  /*2dc0*/  ISETP.GT.U32.AND P5, PT, R0.reuse, R50, PT ;  /* 0x000000320000720c */ /* 0x040fe20003fa4070 */
[C---:B------:R-:W-:Y:S02]  /*2dd0*/  IMAD R20, R0.reuse, R20, R9 ;  /* 0x0000001400147224 */ /* 0x040fe400078e0209 */
[----:B------:R-:W-:Y:S01]  /*2de0*/  IMAD R24, R0, R8, R13 ;  /* 0x0000000800187224 */ /* 0x000fe200078e020d */
[----:B------:R-:W-:Y:S01]  /*2df0*/  IABS R13, R28 ;  /* 0x0000001c000d7213 */ /* 0x000fe20000000000 */
[----:B------:R-:W-:Y:S01]  /*2e00*/  @!P6 IMAD.IADD R26, R26, 0x1, -R0 ;  /* 0x000000011a1ae824 */ /* 0x000fe200078e0a00 */
[----:B------:R-:W-:Y:S01]  /*2e10*/  ISETP.GT.U32.AND P6, PT, R0, R20, PT ;  /* 0x000000140000720c */ /* 0x000fe20003fc4070 */
[----:B------:R-:W-:-:S03]  /*2e20*/  IMAD.HI.U32 R5, R4, R11, RZ ;  /* 0x0000000b04057227 */ /* 0x000fc600078e00ff */
[----:B------:R-:W-:Y:S01]  /*2e30*/  ISETP.GT.U32.AND P1, PT, R0, R26, PT ;  /* 0x0000001a0000720c */ /* 0x000fe20003f24070 */
[----:B------:R-:W-:-:S04]  /*2e40*/  IMAD.HI.U32 R6, R4, R13, RZ ;  /* 0x0000000d04067227 */ /* 0x000fc800078e00ff */
[----:B------:R-:W-:Y:S02]  /*2e50*/  IMAD.MOV R5, RZ, RZ, -R5 ;  /* 0x000000ffff057224 */ /* 0x000fe400078e0a05 */
[--C-:B------:R-:W-:Y:S01]  /*2e60*/  @!P3 IMAD.IADD R32, R32, 0x1, -R0.reuse ;  /* 0x000000012020b824 */ /* 0x100fe200078e0a00 */
[----:B------:R-:W-:Y:S01]  /*2e70*/  ISETP.GE.AND P3, PT, R16, RZ, PT ;  /* 0x000000ff1000720c */ /* 0x000fe20003f66270 */
[----:B------:R-:W-:Y:S01]  /*2e80*/  @!P5 IMAD.IADD R50, R50, 0x1, -R0 ;  /* 0x000000013232d824 */ /* 0x000fe200078e0a00 */
[C---:B------:R-:W-:Y:S01]  /*2e90*/  ISETP.GT.U32.AND P5, PT, R0.reuse, R24, PT ;  /* 0x000000180000720c */ /* 0x040fe20003fa4070 */
[----:B------:R-:W-:Y:S02]  /*2ea0*/  IMAD.MOV R6, RZ, RZ, -R6 ;  /* 0x000000ffff067224 */ /* 0x000fe400078e0a06 */
[----:B------:R-:W-:Y:S01]  /*2eb0*/  IMAD R16, R0, R5, R11 ;  /* 0x0000000500107224 */ /* 0x000fe200078e020b */
[----:B------:R-:W-:Y:S01]  /*2ec0*/  IABS R11, R37 ;  /* 0x00000025000b7213 */ /* 0x000fe20000000000 */
[----:B------:R-:W-:-:S04]  /*2ed0*/  IMAD.HI.U32 R8, R4, R15, RZ ;  /* 0x0000000f04087227 */ /* 0x000fc800078e00ff */
[----:B------:R-:W-:Y:S01]  /*2ee0*/  IMAD R14, R0, R6, R13 ;  /* 0x00000006000e7224 */ /* 0x000fe200078e020d */
[----:B------:R-:W-:Y:S01]  /*2ef0*/  IABS R13, R39 ;  /* 0x00000027000d7213 */ /* 0x000fe20000000000 */
[--C-:B------:R-:W-:Y:S01]  /*2f00*/  @!P6 IMAD.IADD R20, R20, 0x1, -R0.reuse ;  /* 0x000000011414e824 */ /* 0x100fe200078e0a00 */
[----:B------:R-:W-:Y:S01]  /*2f10*/  ISETP.GT.U32.AND P6, PT, R0, R16, PT ;  /* 0x000000100000720c */ /* 0x000fe20003fc4070 */
[----:B------:R-:W-:Y:S01]  /*2f20*/  @!P5 IMAD.IADD R24, R24, 0x1, -R0 ;  /* 0x000000011818d824 */ /* 0x000fe200078e0a00 */
[----:B------:R-:W-:Y:S01]  /*2f30*/  IADD3 R8, PT, PT, -R8, RZ, RZ ;  /* 0x000000ff08087210 */ /* 0x000fe20007ffe1ff */
[----:B------:R-:W-:Y:S01]  /*2f40*/  IMAD.HI.U32 R6, R4, R13, RZ ;  /* 0x0000000d04067227 */ /* 0x000fe200078e00ff */
[----:B------:R-:W-:Y:S02]  /*2f50*/  ISETP.GE.AND P5, PT, R17, RZ, PT ;  /* 0x000000ff1100720c */ /* 0x000fe40003fa6270 */
[----:B------:R-:W-:Y:S01]  /*2f60*/  IABS R17, R43 ;  /* 0x0000002b00117213 */ /* 0x000fe20000000000 */
[----:B------:R-:W-:Y:S01]  /*2f70*/  IMAD R22, R0, R8, R15 ;  /* 0x0000000800167224 */ /* 0x000fe200078e020f */
[----:B------:R-:W-:Y:S01]  /*2f80*/  IABS R15, R41 ;  /* 0x00000029000f7213 */ /* 0x000fe20000000000 */
[----:B------:R-:W-:-:S02]  /*2f90*/  IMAD.MOV R6, RZ, RZ, -R6 ;  /* 0x000000ffff067224 */ /* 0x000fc400078e0a06 */
[----:B------:R-:W-:Y:S01]  /*2fa0*/  @!P4 IMAD.MOV R44, RZ, RZ, -R44 ;  /* 0x000000ffff2cc224 */ /* 0x000fe200078e0a2c */
[----:B------:R-:W-:Y:S01]  /*2fb0*/  ISETP.GT.U32.AND P4, PT, R0, R24, PT ;  /* 0x000000180000720c */ /* 0x000fe20003f84070 */
[----:B------:R-:W-:Y:S01]  /*2fc0*/  @!P6 IMAD.IADD R16, R16, 0x1, -R0 ;  /* 0x000000011010e824 */ /* 0x000fe200078e0a00 */
[C---:B------:R-:W-:Y:S01]  /*2fd0*/  ISETP.GT.U32.AND P6, PT, R0.reuse, R14, PT ;  /* 0x0000000e0000720c */ /* 0x040fe20003fc4070 */
[----:B------:R-:W-:Y:S02]  /*2fe0*/  IMAD R12, R0, R6, R13 ;  /* 0x00000006000c7224 */ /* 0x000fe400078e020d */
[----:B------:R-:W-:-:S04]  /*2ff0*/  IMAD.HI.U32 R8, R4, R15, RZ ;  /* 0x0000000f04087227 */ /* 0x000fc800078e00ff */
[----:B------:R-:W-:Y:S01]  /*3000*/  @!P1 IMAD.IADD R26, R26, 0x1, -R0 ;  /* 0x000000011a1a9824 */ /* 0x000fe200078e0a00 */
[C---:B------:R-:W-:Y:S01]  /*3010*/  ISETP.GT.U32.AND P1, PT, R0.reuse, R12, PT ;  /* 0x0000000c0000720c */ /* 0x040fe20003f24070 */
[----:B------:R-:W-:Y:S02]  /*3020*/  IMAD.MOV R8, RZ, RZ, -R8 ;  /* 0x000000ffff087224 */ /* 0x000fe400078e0a08 */
[----:B------:R-:W-:Y:S01]  /*3030*/  @!P2 IMAD.MOV R38, RZ, RZ, -R38 ;  /* 0x000000ffff26a224 */ /* 0x000fe200078e0a26 */
[C---:B------:R-:W-:Y:S01]  /*3040*/  ISETP.GT.U32.AND P2, PT, R0.reuse, R32, PT ;  /* 0x000000200000720c */ /* 0x040fe20003f44070 */
[----:B------:R-:W-:Y:S02]  /*3050*/  IMAD R8, R0, R8, R15 ;  /* 0x0000000800087224 */ /* 0x000fe400078e020f */
[----:B------:R-:W-:-:S04]  /*3060*/  IMAD.HI.U32 R5, R4, R11, RZ ;  /* 0x0000000b04057227 */ /* 0x000fc800078e00ff */
[----:B------:R-:W-:Y:S01]  /*3070*/  @!P6 IMAD.IADD R14, R14, 0x1, -R0 ;  /* 0x000000010e0ee824 */ /* 0x000fe200078e0a00 */
[C---:B------:R-:W-:Y:S01]  /*3080*/  ISETP.GT.U32.AND P6, PT, R0.reuse, R16, PT ;  /* 0x000000100000720c */ /* 0x040fe20003fc4070 */
[----:B------:R-:W-:Y:S01]  /*3090*/  @!P0 IMAD.MOV R46, RZ, RZ, -R46 ;  /* 0x000000ffff2e8224 */ /* 0x000fe200078e0a2e */
[----:B------:R-:W-:Y:S01]  /*30a0*/  ISETP.GT.U32.AND P0, PT, R0, R20, PT ;  /* 0x000000140000720c */ /* 0x000fe20003f04070 */
[----:B------:R-:W-:Y:S01]  /*30b0*/  @!P4 IMAD.IADD R24, R24, 0x1, -R0 ;  /* 0x000000011818c824 */ /* 0x000fe200078e0a00 */
[----:B------:R-:W-:Y:S01]  /*30c0*/  ISETP.GT.U32.AND P4, PT, R0, R8, PT ;  /* 0x000000080000720c */ /* 0x000fe20003f84070 */
[----:B------:R-:W-:-:S04]  /*30d0*/  IMAD.HI.U32 R9, R4, R17, RZ ;  /* 0x0000001104097227 */ /* 0x000fc800078e00ff */
[----:B------:R-:W-:Y:S02]  /*30e0*/  IMAD.MOV R5, RZ, RZ, -R5 ;  /* 0x000000ffff057224 */ /* 0x000fe400078e0a05 */
[----:B------:R-:W-:-:S04]  /*30f0*/  IMAD.HI.U32 R4, R4, R19, RZ ;  /* 0x0000001304047227 */ /* 0x000fc800078e00ff */
[----:B------:R-:W-:Y:S01]  /*3100*/  @!P1 IMAD.IADD R12, R12, 0x1, -R0 ;  /* 0x000000010c0c9824 */ /* 0x000fe200078e0a00 */
[----:B------:R-:W-:Y:S01]  /*3110*/  ISETP.GE.AND P1, PT, R29, RZ, PT ;  /* 0x000000ff1d00720c */ /* 0x000fe20003f26270 */
[C---:B------:R-:W-:Y:S02]  /*3120*/  IMAD R18, R0.reuse, R5, R11 ;  /* 0x0000000500127224 */ /* 0x040fe400078e020b */
[----:B------:R-:W-:Y:S02]  /*3130*/  IMAD.MOV R4, RZ, RZ, -R4 ;  /* 0x000000ffff047224 */ /* 0x000fe400078e0a04 */
[----:B------:R-:W-:Y:S02]  /*3140*/  IMAD.MOV R9, RZ, RZ, -R9 ;  /* 0x000000ffff097224 */ /* 0x000fe400078e0a09 */
[----:B------:R-:W-:Y:S01]  /*3150*/  @!P3 IMAD.MOV R48, RZ, RZ, -R48 ;  /* 0x000000ffff30b224 */ /* 0x000fe200078e0a30 */
[C---:B------:R-:W-:Y:S01]  /*3160*/  ISETP.GT.U32.AND P3, PT, R0.reuse, R14, PT ;  /* 0x0000000e0000720c */ /* 0x040fe20003f64070 */
[----:B------:R-:W-:-:S02]  /*3170*/  IMAD R4, R0, R4, R19 ;  /* 0x0000000400047224 */ /* 0x000fc400078e0213 */
[----:B------:R-:W-:Y:S01]  /*3180*/  @!P2 IMAD.IADD R32, R32, 0x1, -R0 ;  /* 0x000000012020a824 */ /* 0x000fe200078e0a00 */
[C---:B------:R-:W-:Y:S01]  /*3190*/  ISETP.GT.U32.AND P2, PT, R0.reuse, R18, PT ;  /* 0x000000120000720c */ /* 0x040fe20003f44070 */
[----:B------:R-:W-:Y:S01]  /*31a0*/  @!P5 IMAD.MOV R50, RZ, RZ, -R50 ;  /* 0x000000ffff32d224 */ /* 0x000fe200078e0a32 */
[C---:B------:R-:W-:Y:S01]  /*31b0*/  ISETP.GT.U32.AND P5, PT, R0.reuse, R22, PT ;  /* 0x000000160000720c */ /* 0x040fe20003fa4070 */
[----:B------:R-:W-:Y:S02]  /*31c0*/  IMAD R6, R0, R9, R17 ;  /* 0x0000000900067224 */ /* 0x000fe400078e0211 */
[--C-:B------:R-:W-:Y:S02]  /*31d0*/  @!P0 IMAD.IADD R20, R20, 0x1, -R0.reuse ;  /* 0x0000000114148824 */ /* 0x100fe400078e0a00 */
[--C-:B------:R-:W-:Y:S01]  /*31e0*/  @!P6 IMAD.IADD R16, R16, 0x1, -R0.reuse ;  /* 0x000000011010e824 */ /* 0x100fe200078e0a00 */
[----:B------:R-:W-:Y:S01]  /*31f0*/  ISETP.GT.U32.AND P6, PT, R0, R4, PT ;  /* 0x000000040000720c */ /* 0x000fe20003fc4070 */
[----:B------:R-:W-:Y:S01]  /*3200*/  @!P4 IMAD.IADD R8, R8, 0x1, -R0 ;  /* 0x000000010808c824 */ /* 0x000fe200078e0a00 */
[----:B------:R-:W-:Y:S01]  /*3210*/  ISETP.GT.U32.AND P0, PT, R0, R6, PT ;  /* 0x000000060000720c */ /* 0x000fe20003f04070 */
[----:B------:R-:W-:Y:S01]  /*3220*/  @!P1 IMAD.MOV R20, RZ, RZ, -R20 ;  /* 0x000000ffff149224 */ /* 0x000fe200078e0a14 */
[----:B------:R-:W-:Y:S01]  /*3230*/  ISETP.GE.AND P4, PT, R31, RZ, PT ;  /* 0x000000ff1f00720c */ /* 0x000fe20003f86270 */
[--C-:B------:R-:W-:Y:S01]  /*3240*/  @!P3 IMAD.IADD R14, R14, 0x1, -R0.reuse ;  /* 0x000000010e0eb824 */ /* 0x100fe200078e0a00 */
[----:B------:R-:W-:Y:S01]  /*3250*/  ISETP.GT.U32.AND P1, PT, R0, R8, PT ;  /* 0x000000080000720c */ /* 0x000fe20003f24070 */
[--C-:B------:R-:W-:Y:S01]  /*3260*/  @!P2 IMAD.IADD R18, R18, 0x1, -R0.reuse ;  /* 0x000000011212a824 */ /* 0x100fe200078e0a00 */
[----:B------:R-:W-:Y:S01]  /*3270*/  ISETP.GE.AND P3, PT, R23, RZ, PT ;  /* 0x000000ff1700720c */ /* 0x000fe20003f66270 */
[--C-:B------:R-:W-:Y:S01]  /*3280*/  @!P5 IMAD.IADD R22, R22, 0x1, -R0.reuse ;  /* 0x000000011616d824 */ /* 0x100fe200078e0a00 */
[----:B------:R-:W-:Y:S01]  /*3290*/  ISETP.GE.AND P2, PT, R25, RZ, PT ;  /* 0x000000ff1900720c */ /* 0x000fe20003f46270 */
[----:B-1----:R-:W-:Y:S01]  /*32a0*/  IMAD R10, R10, UR6, RZ ;  /* 0x000000060a0a7c24 */ /* 0x002fe2000f8e02ff */
[----:B------:R-:W-:Y:S01]  /*32b0*/  ISETP.GE.AND P5, PT, R21, RZ, PT ;  /* 0x000000ff1500720c */ /* 0x000fe20003fa6270 */
[----:B------:R-:W-:Y:S01]  /*32c0*/  @!P6 IMAD.IADD R4, R4, 0x1, -R0 ;  /* 0x000000010404e824 */ /* 0x000fe200078e0a00 */
[----:B------:R-:W-:Y:S01]  /*32d0*/  USHF.R.S32.HI UR6, URZ, 0x1f, UR4 ;  /* 0x0000001fff067899 */ /* 0x000fe20008011404 */
[----:B------:R-:W-:-:S02]  /*32e0*/  @!P0 IADD3 R6, PT, PT, R6, -R0, RZ ;  /* 0x8000000006068210 */ /* 0x000fc40007ffe0ff */
[----:B------:R-:W-:Y:S01]  /*32f0*/  ISETP.GE.AND P0, PT, R28, RZ, PT ;  /* 0x000000ff1c00720c */ /* 0x000fe20003f06270 */
[----:B------:R-:W-:Y:S01]  /*3300*/  @!P4 IMAD.MOV R16, RZ, RZ, -R16 ;  /* 0x000000ffff10c224 */ /* 0x000fe200078e0a10 */
[----:B------:R-:W-:Y:S01]  /*3310*/  ISETP.GT.U32.AND P4, PT, R0, R4, PT ;  /* 0x000000040000720c */ /* 0x000fe20003f84070 */
[----:B------:R-:W-:Y:S01]  /*3320*/  @!P1 IMAD.IADD R8, R8, 0x1, -R0 ;  /* 0x0000000108089824 */ /* 0x000fe200078e0a00 */
[----:B------:R-:W-:Y:S01]  /*3330*/  ISETP.GE.AND P1, PT, R41, RZ, PT ;  /* 0x000000ff2900720c */ /* 0x000fe20003f26270 */
[----:B------:R-:W-:Y:S01]  /*3340*/  @!P3 IMAD.MOV R32, RZ, RZ, -R32 ;  /* 0x000000ffff20b224 */ /* 0x000fe200078e0a20 */
[C---:B------:R-:W-:Y:S01]  /*3350*/  ISETP.GT.U32.AND P3, PT, R0.reuse, R22, PT ;  /* 0x000000160000720c */ /* 0x040fe20003f64070 */
[----:B------:R-:W-:Y:S01]  /*3360*/  @!P2 IMAD.MOV R24, RZ, RZ, -R24 ;  /* 0x000000ffff18a224 */ /* 0x000fe200078e0a18 */
[C---:B------:R-:W-:Y:S01]  /*3370*/  ISETP.GT.U32.AND P2, PT, R0.reuse, R12, PT ;  /* 0x0000000c0000720c */ /* 0x040fe20003f44070 */
[----:B------:R-:W-:Y:S01]  /*3380*/  @!P5 IMAD.MOV R26, RZ, RZ, -R26 ;  /* 0x000000ffff1ad224 */ /* 0x000fe200078e0a1a */
[C---:B------:R-:W-:Y:S01]  /*3390*/  ISETP.GT.U32.AND P6, PT, R0.reuse, R6, PT ;  /* 0x000000060000720c */ /* 0x040fe20003fc4070 */
[----:B------:R-:W0:Y:S01]  /*33a0*/  LDC R28, c[0x0][0x3b0] ;  /* 0x0000ec00ff1c7b82 */ /* 0x000e220000000800 */
[----:B------:R-:W-:Y:S01]  /*33b0*/  ISETP.GT.U32.AND P5, PT, R0, R18, PT ;  /* 0x000000120000720c */ /* 0x000fe20003fa4070 */
[----:B------:R-:W-:Y:S01]  /*33c0*/  @!P0 IMAD.MOV R14, RZ, RZ, -R14 ;  /* 0x000000ffff0e8224 */ /* 0x000fe200078e0a0e */
[----:B------:R-:W-:Y:S01]  /*33d0*/  ISETP.GE.AND P0, PT, R3, RZ, PT ;  /* 0x000000ff0300720c */ /* 0x000fe20003f06270 */
[----:B------:R-:W-:Y:S01]  /*33e0*/  @!P4 IMAD.IADD R4, R4, 0x1, -R0 ;  /* 0x000000010404c824 */ /* 0x000fe200078e0a00 */
[----:B------:R-:W-:Y:S01]  /*33f0*/  ISETP.NE.AND P4, PT, R7, RZ, PT ;  /* 0x000000ff0700720c */ /* 0x000fe20003f85270 */
[----:B------:R-:W-:Y:S01]  /*3400*/  @!P1 IMAD.MOV R8, RZ, RZ, -R8 ;  /* 0x000000ffff089224 */ /* 0x000fe200078e0a08 */
[----:B------:R-:W-:Y:S01]  /*3410*/  LOP3.LUT R3, RZ, R7, RZ, 0x33, !PT ;  /* 0x00000007ff037212 */ /* 0x000fe200078e33ff */
[--C-:B------:R-:W-:Y:S01]  /*3420*/  @!P3 IMAD.IADD R22, R22, 0x1, -R0.reuse ;  /* 0x000000011616b824 */ /* 0x100fe200078e0a00 */
[----:B------:R-:W-:Y:S01]  /*3430*/  ISETP.GE.AND P3, PT, R27, RZ, PT ;  /* 0x000000ff1b00720c */ /* 0x000fe20003f66270 */
[--C-:B------:R-:W-:Y:S01]  /*3440*/  @!P2 IMAD.IADD R12, R12, 0x1, -R0.reuse ;  /* 0x000000010c0ca824 */ /* 0x100fe200078e0a00 */
[----:B------:R-:W-:Y:S01]  /*3450*/  SEL R25, R3, R8, !P4 ;  /* 0x0000000803197207 */ /* 0x000fe20006000000 */
[--C-:B------:R-:W-:Y:S01]  /*3460*/  @!P6 IMAD.IADD R6, R6, 0x1, -R0.reuse ;  /* 0x000000010606e824 */ /* 0x100fe200078e0a00 */
[----:B------:R-:W1:Y:S01]  /*3470*/  LDC.64 R8, c[0x0][0x388] ;  /* 0x0000e200ff087b82 */ /* 0x000e620000000a00 */
[----:B------:R-:W-:Y:S01]  /*3480*/  @!P5 IMAD.IADD R18, R18, 0x1, -R0 ;  /* 0x000000011212d824 */ /* 0x000fe200078e0a00 */
[----:B------:R-:W-:Y:S01]  /*3490*/  ISETP.GE.AND P2, PT, R39, RZ, PT ;  /* 0x000000ff2700720c */ /* 0x000fe20003f46270 */
[----:B------:R-:W-:Y:S01]  /*34a0*/  @!P0 IMAD.MOV R4, RZ, RZ, -R4 ;  /* 0x000000ffff048224 */ /* 0x000fe200078e0a04 */
[----:B------:R-:W-:Y:S01]  /*34b0*/  ISETP.GE.AND P6, PT, R43, RZ, PT ;  /* 0x000000ff2b00720c */ /* 0x000fe20003fc6270 */
[----:B------:R-:W-:Y:S01]  /*34c0*/  ULEA.HI UR6, UR6, UR4, URZ, 0x7 ;  /* 0x0000000406067291 */ /* 0x000fe2000f8f38ff */
[----:B------:R-:W-:-:S02]  /*34d0*/  ISETP.GE.AND P5, PT, R37, RZ, PT ;  /* 0x000000ff2500720c */ /* 0x000fc40003fa6270 */
[C---:B------:R-:W-:Y:S01]  /*34e0*/  SEL R113, R3.reuse, R40, !P4 ;  /* 0x0000002803717207 */ /* 0x040fe20006000000 */
[----:B------:R-:W-:Y:S01]  /*34f0*/  @!P3 IMAD.MOV R22, RZ, RZ, -R22 ;  /* 0x000000ffff16b224 */ /* 0x000fe200078e0a16 */
[----:B------:R-:W-:Y:S01]  /*3500*/  SEL R39, R3, R58, !P4 ;  /* 0x0000003a03277207 */ /* 0x000fe20006000000 */
[----:B0-----:R-:W-:Y:S01]  /*3510*/  IMAD R25, R25, R28, RZ ;  /* 0x0000001c19197224 */ /* 0x001fe200078e02ff */
[----:B------:R-:W-:Y:S01]  /*3520*/  SEL R59, R3, R56, !P4 ;  /* 0x00000038033b7207 */ /* 0x000fe20006000000 */
[----:B------:R-:W-:Y:S01]  /*3530*/  IMAD R113, R113, R28, RZ ;  /* 0x0000001c71717224 */ /* 0x000fe200078e02ff */
[C---:B------:R-:W-:Y:S01]  /*3540*/  SEL R41, R3.reuse, R60, !P4 ;  /* 0x0000003c03297207 */ /* 0x040fe20006000000 */
[----:B------:R-:W-:Y:S01]  /*3550*/  @!P2 IMAD.MOV R12, RZ, RZ, -R12 ;  /* 0x000000ffff0ca224 */ /* 0x000fe200078e0a0c */
[C---:B------:R-:W-:Y:S01]  /*3560*/  SEL R57, R3.reuse, R62, !P4 ;  /* 0x0000003e03397207 */ /* 0x040fe20006000000 */
[----:B------:R-:W-:Y:S01]  /*3570*/  @!P6 IMAD.MOV R6, RZ, RZ, -R6 ;  /* 0x000000ffff06e224 */ /* 0x000fe200078e0a06 */
[----:B------:R-:W-:Y:S01]  /*3580*/  SEL R43, R3, R64, !P4 ;  /* 0x00000040032b7207 */ /* 0x000fe20006000000 */
[-C--:B------:R-:W-:Y:S01]  /*3590*/  IMAD R58, R39, R28.reuse, RZ ;  /* 0x0000001c273a7224 */ /* 0x080fe200078e02ff */
[----:B------:R-:W-:Y:S01]  /*35a0*/  @!P5 IADD3 R18, PT, PT, -R18, RZ, RZ ;  /* 0x000000ff1212d210 */ /* 0x000fe20007ffe1ff */
[----:B------:R-:W-:Y:S01]  /*35b0*/  IMAD R59, R59, R28, RZ ;  /* 0x0000001c3b3b7224 */ /* 0x000fe200078e02ff */
[----:B------:R-:W-:Y:S01]  /*35c0*/  SEL R45, R3, R70, !P4 ;  /* 0x00000046032d7207 */ /* 0x000fe20006000000 */
[----:B------:R-:W-:Y:S01]  /*35d0*/  IMAD R57, R57, R28, RZ ;  /* 0x0000001c39397224 */ /* 0x000fe200078e02ff */
[----:B------:R-:W-:Y:S01]  /*35e0*/  SEL R47, R3, R72, !P4 ;  /* 0x00000048032f7207 */ /* 0x000fe20006000000 */
[----:B------:R-:W-:Y:S01]  /*35f0*/  IMAD R56, R43, R28, RZ ;  /* 0x0000001c2b387224 */ /* 0x000fe200078e02ff */
[C---:B------:R-:W-:Y:S01]  /*3600*/  SEL R49, R3.reuse, R76, !P4 ;  /* 0x0000004c03317207 */ /* 0x040fe20006000000 */
[----:B------:R-:W-:Y:S01]  /*3610*/  USHF.R.S32.HI UR6, URZ, 0x7, UR6 ;  /* 0x00000007ff067899 */ /* 0x000fe20008011406 */
[----:B------:R-:W-:-:S02]  /*3620*/  SEL R51, R3, R78, !P4 ;  /* 0x0000004e03337207 */ /* 0x000fc40006000000 */
[C---:B------:R-:W-:Y:S02]  /*3630*/  SEL R40, R3.reuse, R108, !P4 ;  /* 0x0000006c03287207 */ /* 0x040fe40006000000 */
[C---:B------:R-:W-:Y:S02]  /*3640*/  SEL R7, R3.reuse, R24, !P4 ;  /* 0x0000001803077207 */ /* 0x040fe40006000000 */
[C---:B------:R-:W-:Y:S01]  /*3650*/  SEL R117, R3.reuse, R66, !P4 ;  /* 0x0000004203757207 */ /* 0x040fe20006000000 */
[----:B------:R-:W-:Y:S01]  /*3660*/  IMAD R40, R40, R28, RZ ;  /* 0x0000001c28287224 */ /* 0x000fe200078e02ff */
[C---:B------:R-:W-:Y:S02]  /*3670*/  SEL R55, R3.reuse, R68, !P4 ;  /* 0x0000004403377207 */ /* 0x040fe40006000000 */
[----:B------:R-:W-:Y:S01]  /*3680*/  SEL R53, R3, R74, !P4 ;  /* 0x0000004a03357207 */ /* 0x000fe20006000000 */
[----:B------:R-:W-:Y:S01]  /*3690*/  IMAD R117, R117, R28, RZ ;  /* 0x0000001c75757224 */ /* 0x000fe200078e02ff */
[----:B------:R-:W-:Y:S01]  /*36a0*/  SEL R111, R3, R80, !P4 ;  /* 0x00000050036f7207 */ /* 0x000fe20006000000 */
[----:B------:R-:W-:Y:S01]  /*36b0*/  IMAD R55, R55, R28, RZ ;  /* 0x0000001c37377224 */ /* 0x000fe200078e02ff */
[----:B------:R-:W-:Y:S01]  /*36c0*/  SEL R83, R3, R82, !P4 ;  /* 0x0000005203537207 */ /* 0x000fe20006000000 */
[----:B------:R-:W-:Y:S01]  /*36d0*/  IMAD R53, R53, R28, RZ ;  /* 0x0000001c35357224 */ /* 0x000fe200078e02ff */
[----:B------:R-:W-:Y:S01]  /*36e0*/  SEL R85, R3, R84, !P4 ;  /* 0x0000005403557207 */ /* 0x000fe20006000000 */
[----:B------:R-:W-:Y:S01]  /*36f0*/  IMAD R111, R111, R28, RZ ;  /* 0x0000001c6f6f7224 */ /* 0x000fe200078e02ff */
[----:B------:R-:W-:-:S02]  /*3700*/  SEL R87, R3, R86, !P4 ;  /* 0x0000005603577207 */ /* 0x000fc40006000000 */
[C---:B------:R-:W-:Y:S02]  /*3710*/  SEL R89, R3.reuse, R88, !P4 ;  /* 0x0000005803597207 */ /* 0x040fe40006000000 */
[C---:B------:R-:W-:Y:S02]  /*3720*/  SEL R91, R3.reuse, R90, !P4 ;  /* 0x0000005a035b7207 */ /* 0x040fe40006000000 */
[C---:B------:R-:W-:Y:S02]  /*3730*/  SEL R93, R3.reuse, R92, !P4 ;  /* 0x0000005c035d7207 */ /* 0x040fe40006000000 */
[C---:B------:R-:W-:Y:S02]  /*3740*/  SEL R95, R3.reuse, R94, !P4 ;  /* 0x0000005e035f7207 */ /* 0x040fe40006000000 */
[C---:B------:R-:W-:Y:S02]  /*3750*/  SEL R97, R3.reuse, R96, !P4 ;  /* 0x0000006003617207 */ /* 0x040fe40006000000 */
[----:B------:R-:W-:-:S02]  /*3760*/  SEL R99, R3, R98, !P4 ;  /* 0x0000006203637207 */ /* 0x000fc40006000000 */
[C---:B------:R-:W-:Y:S02]  /*3770*/  SEL R101, R3.reuse, R100, !P4 ;  /* 0x0000006403657207 */ /* 0x040fe40006000000 */
[C---:B------:R-:W-:Y:S02]  /*3780*/  SEL R103, R3.reuse, R102, !P4 ;  /* 0x0000006603677207 */ /* 0x040fe40006000000 */
        /* <DEDUP_REMOVED lines=18> */
[-C--:B------:R-:W-:Y:S01]  /*38b0*/  IMAD R107, R107, R28.reuse, RZ ;  /* 0x0000001c6b6b7224 */ /* 0x080fe200078e02ff */
[----:B------:R-:W-:Y:S01]  /*38c0*/  SEL R119, R3, R119, !P4 ;  /* 0x0000007703777207 */ /* 0x000fe20006000000 */
[-C--:B------:R-:W-:Y:S01]  /*38d0*/  IMAD R41, R115, R28.reuse, RZ ;  /* 0x0000001c73297224 */ /* 0x080fe200078e02ff */
[C---:B------:R-:W-:Y:S01]  /*38e0*/  SEL R35, R3.reuse, R35, !P4 ;  /* 0x0000002303237207 */ /* 0x040fe20006000000 */
[-C--:B------:R-:W-:Y:S01]  /*38f0*/  IMAD R108, R108, R28.reuse, RZ ;  /* 0x0000001c6c6c7224 */ /* 0x080fe200078e02ff */
[C---:B------:R-:W-:Y:S01]  /*3900*/  SEL R75, R3.reuse, R75, !P4 ;  /* 0x0000004b034b7207 */ /* 0x040fe20006000000 */
[-C--:B------:R-:W-:Y:S01]  /*3910*/  IMAD R39, R0, R28.reuse, RZ ;  /* 0x0000001c00277224 */ /* 0x080fe200078e02ff */
[----:B------:R-:W-:Y:S01]  /*3920*/  SEL R73, R3, R73, !P4 ;  /* 0x0000004903497207 */ /* 0x000fe20006000000 */
[-C--:B------:R-:W-:Y:S01]  /*3930*/  IMAD R110, R79, R28.reuse, RZ ;  /* 0x0000001c4f6e7224 */ /* 0x080fe200078e02ff */
[----:B------:R-:W-:Y:S01]  /*3940*/  SEL R33, R3, R33, !P4 ;  /* 0x0000002103217207 */ /* 0x000fe20006000000 */
[-C--:B------:R-:W-:Y:S01]  /*3950*/  IMAD R37, R37, R28.reuse, RZ ;  /* 0x0000001c25257224 */ /* 0x080fe200078e02ff */
        /* <DEDUP_REMOVED lines=42> */
[----:B-1----:R-:W-:Y:S01]  /*3c00*/  LEA R7, P4, R113, R8, 0x1 ;  /* 0x0000000871077211 */ /* 0x002fe200078808ff */
[----:B------:R-:W-:Y:S01]  /*3c10*/  IMAD R122, R69, R28, RZ ;  /* 0x0000001c457a7224 */ /* 0x000fe200078e02ff */
[C---:B------:R-:W-:Y:S01]  /*3c20*/  LEA R0, P5, R58.reuse, R8, 0x1 ;  /* 0x000000083a007211 */ /* 0x040fe200078a08ff */
[----:B------:R-:W-:Y:S01]  /*3c30*/  IMAD R123, R123, R28, RZ ;  /* 0x0000001c7b7b7224 */ /* 0x000fe200078e02ff */
[----:B------:R-:W-:Y:S01]  /*3c40*/  LEA R6, P6, R59, R8, 0x1 ;  /* 0x000000083b067211 */ /* 0x000fe200078c08ff */
[----:B------:R-:W-:Y:S01]  /*3c50*/  IMAD R29, R29, R28, RZ ;  /* 0x0000001c1d1d7224 */ /* 0x000fe200078e02ff */
[----:B------:R-:W-:Y:S01]  /*3c60*/  LEA R4, P2, R57, R8, 0x1 ;  /* 0x0000000839047211 */ /* 0x000fe200078408ff */
[-C--:B------:R-:W-:Y:S01]  /*3c70*/  IMAD R124, R67, R28.reuse, RZ ;  /* 0x0000001c437c7224 */ /* 0x080fe200078e02ff */
[-C--:B------:R-:W-:Y:S01]  /*3c80*/  LEA.HI.X.SX32 R113, R113, R9.reuse, 0x1, P4 ;  /* 0x0000000971717211 */ /* 0x080fe200020f0eff */
[----:B------:R-:W-:Y:S01]  /*3c90*/  IMAD R125, R125, R28, RZ ;  /* 0x0000001c7d7d7224 */ /* 0x000fe200078e02ff */
[----:B------:R-:W-:Y:S01]  /*3ca0*/  LEA R88, P4, R55, R8, 0x1 ;  /* 0x0000000837587211 */ /* 0x000fe200078808ff */
[-C--:B------:R-:W-:Y:S01]  /*3cb0*/  IMAD R26, R65, R28.reuse, RZ ;  /* 0x0000001c411a7224 */ /* 0x080fe200078e02ff */
[-C--:B------:R-:W-:Y:S01]  /*3cc0*/  LEA.HI.X.SX32 R58, R58, R9.reuse, 0x1, P5 ;  /* 0x000000093a3a7211 */ /* 0x080fe200028f0eff */
[-C--:B------:R-:W-:Y:S01]  /*3cd0*/  IMAD R24, R63, R28.reuse, RZ ;  /* 0x0000001c3f187224 */ /* 0x080fe200078e02ff */
[-C--:B------:R-:W-:Y:S01]  /*3ce0*/  LEA.HI.X.SX32 R59, R59, R9.reuse, 0x1, P6 ;  /* 0x000000093b3b7211 */ /* 0x080fe200030f0eff */
        /* <DEDUP_REMOVED lines=8> */
[----:B------:R-:W-:Y:S01]  /*3d70*/  IMAD R12, R5, R28, RZ ;  /* 0x0000001c050c7224 */ /* 0x000fe200078e02ff */
[C---:B------:R-:W-:Y:S01]  /*3d80*/  LEA R5, P1, R56.reuse, R8, 0x1 ;  /* 0x0000000838057211 */ /* 0x040fe200078208ff */
[-C--:B------:R-:W-:Y:S01]  /*3d90*/  IMAD R17, R17, R28.reuse, RZ ;  /* 0x0000001c11117224 */ /* 0x080fe200078e02ff */
[-C--:B------:R-:W-:Y:S01]  /*3da0*/  LEA.HI.X.SX32 R55, R55, R9.reuse, 0x1, P4 ;  /* 0x0000000937377211 */ /* 0x080fe200020f0eff */
[-C--:B------:R-:W-:Y:S01]  /*3db0*/  IMAD R19, R19, R28.reuse, RZ ;  /* 0x0000001c13137224 */ /* 0x080fe200078e02ff */
[-C--:B------:R-:W-:Y:S01]  /*3dc0*/  LEA.HI.X.SX32 R56, R56, R9.reuse, 0x1, P1 ;  /* 0x0000000938387211 */ /* 0x080fe200008f0eff */
[----:B------:R-:W-:Y:S01]  /*3dd0*/  IMAD R21, R21, R28, RZ ;  /* 0x0000001c15157224 */ /* 0x000fe200078e02ff */
[----:B------:R-:W-:Y:S01]  /*3de0*/  LEA R95, P4, R51, R8, 0x1 ;  /* 0x00000008335f7211 */ /* 0x000fe200078808ff */
[-C--:B------:R-:W-:Y:S01]  /*3df0*/  IMAD R23, R23, R28.reuse, RZ ;  /* 0x0000001c17177224 */ /* 0x080fe200078e02ff */
[-C--:B------:R-:W-:Y:S01]  /*3e00*/  LEA.HI.X.SX32 R118, R118, R9.reuse, 0x1, P5 ;  /* 0x0000000976767211 */ /* 0x080fe200028f0eff */
[----:B------:R-:W-:Y:S01]  /*3e10*/  IMAD R27, R27, R28, RZ ;  /* 0x0000001c1b1b7224 */ /* 0x000fe200078e02ff */
[----:B------:R-:W-:Y:S01]  /*3e20*/  LEA R13, P0, R117, R8, 0x1 ;  /* 0x00000008750d7211 */ /* 0x000fe200078008ff */
[----:B------:R-:W-:Y:S01]  /*3e30*/  IMAD R28, R3, R28, RZ ;  /* 0x0000001c031c7224 */ /* 0x000fe200078e02ff */
[-C--:B------:R-:W-:Y:S01]  /*3e40*/  LEA R3, P3, R116, R8.reuse, 0x1 ;  /* 0x0000000874037211 */ /* 0x080fe200078608ff */
[----:B------:R-:W-:Y:S01]  /*3e50*/  STL [R1+0x10], R59 ;  /* 0x0000103b01007387 */ /* 0x000fe20000100800 */
[-C--:B------:R-:W-:Y:S01]  /*3e60*/  LEA.HI.X.SX32 R54, R54, R9.reuse, 0x1, P6 ;  /* 0x0000000936367211 */ /* 0x080fe200030f0eff */
[----:B------:R-:W0:Y:S01]  /*3e70*/  LDC.64 R14, c[0x0][0x380] ;  /* 0x0000e000ff0e7b82 */ /* 0x000e220000000a00 */
[----:B------:R-:W-:Y:S01]  /*3e80*/  LEA.HI.X.SX32 R116, R116, R9, 0x1, P3 ;  /* 0x0000000974747211 */ /* 0x000fe200018f0eff */
[----:B------:R-:W-:Y:S01]  /*3e90*/  STL [R1+0xa8], R58 ;  /* 0x0000a83a01007387 */ /* 0x000fe20000100800 */
[----:B------:R-:W-:-:S02]  /*3ea0*/  LEA R91, P3, R53, R8, 0x1 ;  /* 0x00000008355b7211 */ /* 0x000fc400078608ff */
[----:B------:R-:W-:Y:S02]  /*3eb0*/  CS2R R60, SRZ ;  /* 0x00000000003c7805 */ /* 0x000fe4000001ff00 */
[-C--:B------:R-:W-:Y:S01]  /*3ec0*/  LEA R97, P5, R50, R8.reuse, 0x1 ;  /* 0x0000000832617211 */ /* 0x080fe200078a08ff */
[----:B------:R-:W-:Y:S01]  /*3ed0*/  STL [R1+0x14], R57 ;  /* 0x0000143901007387 */ /* 0x000fe20000100800 */
[-C--:B------:R-:W-:Y:S02]  /*3ee0*/  LEA.HI.X.SX32 R53, R53, R9.reuse, 0x1, P3 ;  /* 0x0000000935357211 */ /* 0x080fe400018f0eff */
[----:B------:R-:W-:Y:S02]  /*3ef0*/  CS2R R62, SRZ ;  /* 0x00000000003e7805 */ /* 0x000fe4000001ff00 */
[----:B------:R-:W-:Y:S01]  /*3f00*/  LEA R98, P3, R49, R8, 0x1 ;  /* 0x0000000831627211 */ /* 0x000fe200078608ff */
[----:B------:R-:W-:Y:S01]  /*3f10*/  STL [R1+0xac], R56 ;  /* 0x0000ac3801007387 */ /* 0x000fe20000100800 */
[----:B------:R-:W-:-:S02]  /*3f20*/  LEA.HI.X.SX32 R52, R52, R9, 0x1, P2 ;  /* 0x0000000934347211 */ /* 0x000fc400010f0eff */
[-C--:B------:R-:W-:Y:S01]  /*3f30*/  LEA R93, P1, R114, R8.reuse, 0x1 ;  /* 0x00000008725d7211 */ /* 0x080fe200078208ff */
[----:B------:R-:W-:Y:S01]  /*3f40*/  STL [R1+0x18], R55 ;  /* 0x0000183701007387 */ /* 0x000fe20000100800 */
[-C--:B------:R-:W-:Y:S02]  /*3f50*/  LEA.HI.X.SX32 R51, R51, R9.reuse, 0x1, P4 ;  /* 0x0000000933337211 */ /* 0x080fe400020f0eff */
[-C--:B------:R-:W-:Y:S01]  /*3f60*/  LEA.HI.X.SX32 R117, R117, R9.reuse, 0x1, P0 ;  /* 0x0000000975757211 */ /* 0x080fe200000f0eff */
[----:B------:R1:W-:Y:S01]  /*3f70*/  STL [R1+0xb0], R54 ;  /* 0x0000b03601007387 */ /* 0x0003e20000100800 */
[-C--:B------:R-:W-:Y:S02]  /*3f80*/  LEA.HI.X.SX32 R50, R50, R9.reuse, 0x1, P5 ;  /* 0x0000000932327211 */ /* 0x080fe400028f0eff */
[----:B------:R-:W-:Y:S01]  /*3f90*/  LEA R94, P0, R111, R8, 0x1 ;  /* 0x000000086f5e7211 */ /* 0x000fe200078008ff */
[----:B------:R-:W-:Y:S01]  /*3fa0*/  STL [R1+0x1c], R53 ;  /* 0x00001c3501007387 */ /* 0x000fe20000100800 */
[----:B------:R-:W-:-:S02]  /*3fb0*/  LEA.HI.X.SX32 R49, R49, R9, 0x1, P3 ;  /* 0x0000000931317211 */ /* 0x000fc400018f0eff */
[-C--:B------:R-:W-:Y:S01]  /*3fc0*/  LEA R99, P2, R48, R8.reuse, 0x1 ;  /* 0x0000000830637211 */ /* 0x080fe200078408ff */
[----:B------:R2:W-:Y:S01]  /*3fd0*/  STL [R1+0xb4], R52 ;  /* 0x0000b43401007387 */ /* 0x0005e20000100800 */
[-C--:B------:R-:W-:Y:S02]  /*3fe0*/  LEA.HI.X.SX32 R114, R114, R9.reuse, 0x1, P1 ;  /* 0x0000000972727211 */ /* 0x080fe400008f0eff */
[----:B-1----:R-:W-:Y:S02]  /*3ff0*/  CS2R R54, SRZ ;  /* 0x0000000000367805 */ /* 0x002fe4000001ff00 */
[-C--:B------:R-:W-:Y:S01]  /*4000*/  LEA R100, P1, R47, R8.reuse, 0x1 ;  /* 0x000000082f647211 */ /* 0x080fe200078208ff */
[----:B------:R-:W-:Y:S01]  /*4010*/  STL [R1+0xb8], R51 ;  /* 0x0000b83301007387 */ /* 0x000fe20000100800 */
[----:B------:R-:W-:Y:S02]  /*4020*/  LEA.HI.X.SX32 R111, R111, R9, 0x1, P0 ;  /* 0x000000096f6f7211 */ /* 0x000fe400000f0eff */
[-C--:B------:R-:W-:Y:S01]  /*4030*/  LEA R101, P0, R46, R8.reuse, 0x1 ;  /* 0x000000082e657211 */ /* 0x080fe200078008ff */
[----:B------:R1:W-:Y:S01]  /*4040*/  STL [R1+0x20], R50 ;  /* 0x0000203201007387 */ /* 0x0003e20000100800 */
[----:B------:R-:W-:-:S02]  /*4050*/  LEA R96, P6, R112, R8, 0x1 ;  /* 0x0000000870607211 */ /* 0x000fc400078c08ff */
[----:B--2---:R-:W-:Y:S02]  /*4060*/  CS2R R52, SRZ ;  /* 0x0000000000347805 */ /* 0x004fe4000001ff00 */
[-C--:B------:R-:W-:Y:S01]  /*4070*/  LEA.HI.X.SX32 R46, R46, R9.reuse, 0x1, P0 ;  /* 0x000000092e2e7211 */ /* 0x080fe200000f0eff */
[----:B------:R2:W-:Y:S01]  /*4080*/  STL [R1+0xbc], R49 ;  /* 0x0000bc3101007387 */ /* 0x0005e20000100800 */
[-C--:B------:R-:W-:Y:S02]  /*4090*/  LEA R102, P4, R45, R8.reuse, 0x1 ;  /* 0x000000082d667211 */ /* 0x080fe400078808ff */
[-C--:B------:R-:W-:Y:S02]  /*40a0*/  LEA.HI.X.SX32 R112, R112, R9.reuse, 0x1, P6 ;  /* 0x0000000970707211 */ /* 0x080fe400030f0eff */
[----:B------:R-:W-:Y:S02]  /*40b0*/  LEA R103, P6, R44, R8, 0x1 ;  /* 0x000000082c677211 */ /* 0x000fe400078c08ff */
[----:B-1----:R-:W-:-:S02]  /*40c0*/  LEA.HI.X.SX32 R50, R48, R9, 0x1, P2 ;  /* 0x0000000930327211 */ /* 0x002fc400010f0eff */
[-C--:B------:R-:W-:Y:S02]  /*40d0*/  LEA.HI.X.SX32 R48, R47, R9.reuse, 0x1, P1 ;  /* 0x000000092f307211 */ /* 0x080fe400008f0eff */
[-C--:B--2---:R-:W-:Y:S01]  /*40e0*/  LEA R49, P2, R42, R8.reuse, 0x1 ;  /* 0x000000082a317211 */ /* 0x084fe200078408ff */
[----:B------:R1:W-:Y:S01]  /*40f0*/  STL [R1+0x24], R50 ;  /* 0x0000243201007387 */ /* 0x0003e20000100800 */
[-C--:B------:R-:W-:Y:S02]  /*4100*/  LEA R47, P1, R107, R8.reuse, 0x1 ;  /* 0x000000086b2f7211 */ /* 0x080fe400078208ff */
[CC--:B------:R-:W-:Y:S01]  /*4110*/  LEA R104, P5, R106.reuse, R8.reuse, 0x1 ;  /* 0x000000086a687211 */ /* 0x0c0fe200078a08ff */
[----:B------:R-:W-:Y:S01]  /*4120*/  STL [R1+0x124], R49 ;  /* 0x0001243101007387 */ /* 0x000fe20000100800 */
[----:B------:R-:W-:Y:S02]  /*4130*/  LEA R105, P3, R43, R8, 0x1 ;  /* 0x000000082b697211 */ /* 0x000fe400078608ff */
[-C--:B------:R-:W-:Y:S01]  /*4140*/  LEA.HI.X.SX32 R106, R106, R9.reuse, 0x1, P5 ;  /* 0x000000096a6a7211 */ /* 0x080fe200028f0eff */
[----:B------:R2:W-:Y:S01]  /*4150*/  STL [R1+0xc0], R48 ;  /* 0x0000c03001007387 */ /* 0x0005e20000100800 */
[----:B------:R-:W-:-:S02]  /*4160*/  LEA.HI.X.SX32 R107, R107, R9, 0x1, P1 ;  /* 0x000000096b6b7211 */ /* 0x000fc400008f0eff */
[----:B-1----:R-:W-:Y:S01]  /*4170*/  CS2R R50, SRZ ;  /* 0x0000000000327805 */ /* 0x002fe2000001ff00 */
[----:B------:R1:W-:Y:S04]  /*4180*/  STL [R1+0x30], R47 ;  /* 0x0000302f01007387 */ /* 0x0003e80000100800 */
[----:B------:R4:W-:Y:S01]  /*4190*/  STL [R1+0x28], R46 ;  /* 0x0000282e01007387 */ /* 0x0009e20000100800 */
[----:B--2---:R-:W-:Y:S02]  /*41a0*/  LEA R48, P0, R41, R8, 0x1 ;  /* 0x0000000829307211 */ /* 0x004fe400078008ff */
[----:B-1----:R-:W-:-:S03]  /*41b0*/  LEA.HI.X.SX32 R47, R45, R9, 0x1, P4 ;  /* 0x000000092d2f7211 */ /* 0x002fc600020f0eff */
[----:B------:R1:W-:Y:S01]  /*41c0*/  STL [R1+0xd0], R48 ;  /* 0x0000d03001007387 */ /* 0x0003e20000100800 */
[----:B------:R-:W-:Y:S02]  /*41d0*/  LEA.HI.X.SX32 R45, R44, R9, 0x1, P6 ;  /* 0x000000092c2d7211 */ /* 0x000fe400030f0eff */
[-C--:B----4-:R-:W-:Y:S01]  /*41e0*/  LEA R46, P4, R40, R8.reuse, 0x1 ;  /* 0x00000008282e7211 */ /* 0x090fe200078808ff */
[----:B------:R-:W-:Y:S01]  /*41f0*/  STL [R1+0xc4], R47 ;  /* 0x0000c42f01007387 */ /* 0x000fe20000100800 */
[----:B------:R-:W-:-:S03]  /*4200*/  LEA R44, P6, R108, R8, 0x1 ;  /* 0x000000086c2c7211 */ /* 0x000fc600078c08ff */
[----:B------:R2:W-:Y:S01]  /*4210*/  STL [R1+0x128], R46 ;  /* 0x0001282e01007387 */ /* 0x0005e20000100800 */
[-C--:B------:R-:W-:Y:S02]  /*4220*/  LEA.HI.X.SX32 R108, R108, R9.reuse, 0x1, P6 ;  /* 0x000000096c6c7211 */ /* 0x080fe400030f0eff */
        /* <DEDUP_REMOVED lines=18> */
[-C--:B------:R-:W-:Y:S02]  /*4350*/  LEA.HI.X.SX32 R41, R40, R9.reuse, 0x1, P4 ;  /* 0x0000000928297211 */ /* 0x080fe400020f0eff */
[CC--:B----4-:R-:W-:Y:S01]  /*4360*/  LEA R42, P0, R36.reuse, R8.reuse, 0x1 ;  /* 0x00000008242a7211 */ /* 0x0d0fe200078008ff */
[----:B------:R-:W-:Y:S01]  /*4370*/  STL [R1+0x34], R43 ;  /* 0x0000342b01007387 */ /* 0x000fe20000100800 */
[----:B------:R-:W-:Y:S02]  /*4380*/  LEA R40, P4, R109, R8, 0x1 ;  /* 0x000000086d287211 */ /* 0x000fe400078808ff */
[-C--:B------:R-:W-:Y:S01]  /*4390*/  LEA.HI.X.SX32 R37, R37, R9.reuse, 0x1, P1 ;  /* 0x0000000925257211 */ /* 0x080fe200008f0eff */
[----:B------:R2:W-:Y:S01]  /*43a0*/  STL [R1+0x130], R42 ;  /* 0x0001302a01007387 */ /* 0x0005e20000100800 */
[----:B------:R-:W-:Y:S02]  /*43b0*/  LEA.HI.X.SX32 R36, R36, R9, 0x1, P0 ;  /* 0x0000000924247211 */ /* 0x000fe400000f0eff */
[----:B-1----:R-:W-:-:S02]  /*43c0*/  CS2R R44, SRZ ;  /* 0x00000000002c7805 */ /* 0x002fc4000001ff00 */
[-C--:B------:R-:W-:Y:S01]  /*43d0*/  LEA.HI.X.SX32 R109, R109, R9.reuse, 0x1, P4 ;  /* 0x000000096d6d7211 */ /* 0x080fe200020f0eff */
[----:B------:R1:W-:Y:S04]  /*43e0*/  STL [R1+0xd4], R41 ;  /* 0x0000d42901007387 */ /* 0x0003e80000100800 */
[----:B------:R4:W-:Y:S01]  /*43f0*/  STL [R1+0x54], R40 ;  /* 0x0000542801007387 */ /* 0x0009e20000100800 */
[----:B--2---:R-:W-:Y:S02]  /*4400*/  LEA R42, P6, R119, R8, 0x1 ;  /* 0x00000008772a7211 */ /* 0x004fe400078c08ff */
[----:B-1----:R-:W-:-:S03]  /*4410*/  LEA.HI.X.SX32 R41, R39, R9, 0x1, P5 ;  /* 0x0000000927297211 */ /* 0x002fc600028f0eff */
[----:B------:R1:W-:Y:S01]  /*4420*/  STL [R1+0x58], R42 ;  /* 0x0000582a01007387 */ /* 0x0003e20000100800 */
[-C--:B------:R-:W-:Y:S02]  /*4430*/  LEA.HI.X.SX32 R39, R38, R9.reuse, 0x1, P3 ;  /* 0x0000000926277211 */ /* 0x080fe400018f0eff */
[-C--:B----4-:R-:W-:Y:S01]  /*4440*/  LEA R40, P5, R35, R8.reuse, 0x1 ;  /* 0x0000000823287211 */ /* 0x090fe200078a08ff */
[----:B------:R-:W-:Y:S01]  /*4450*/  STL [R1+0x48], R41 ;  /* 0x0000482901007387 */ /* 0x000fe20000100800 */
[C---:B------:R-:W-:Y:S02]  /*4460*/  LEA R38, P3, R120.reuse, R8, 0x1 ;  /* 0x0000000878267211 */ /* 0x040fe400078608ff */
[-C--:B------:R-:W-:Y:S01]  /*4470*/  LEA.HI.X.SX32 R119, R119, R9.reuse, 0x1, P6 ;  /* 0x0000000977777211 */ /* 0x080fe200030f0eff */
[----:B------:R2:W-:Y:S01]  /*4480*/  STL [R1+0x134], R40 ;  /* 0x0001342801007387 */ /* 0x0005e20000100800 */
[----:B------:R-:W-:Y:S02]  /*4490*/  LEA.HI.X.SX32 R120, R120, R9, 0x1, P3 ;  /* 0x0000000978787211 */ /* 0x000fe400018f0eff */
[----:B-1----:R-:W-:Y:S01]  /*44a0*/  CS2R R42, SRZ ;  /* 0x00000000002a7805 */ /* 0x002fe2000001ff00 */
[----:B------:R1:W-:Y:S04]  /*44b0*/  STL [R1+0xdc], R39 ;  /* 0x0000dc2701007387 */ /* 0x0003e80000100800 */
[----:B------:R4:W-:Y:S01]  /*44c0*/  STL [R1+0x5c], R38 ;  /* 0x00005c2601007387 */ /* 0x0009e20000100800 */
[----:B--2---:R-:W-:-:S02]  /*44d0*/  CS2R R40, SRZ ;  /* 0x0000000000287805 */ /* 0x004fc4000001ff00 */
[-C--:B-1----:R-:W-:Y:S02]  /*44e0*/  LEA R39, P2, R34, R8.reuse, 0x1 ;  /* 0x0000000822277211 */ /* 0x082fe400078408ff */
[----:B----4-:R-:W-:-:S03]  /*44f0*/  LEA R38, P1, R33, R8, 0x1 ;  /* 0x0000000821267211 */ /* 0x010fc600078208ff */
[----:B------:R-:W-:Y:S04]  /*4500*/  STL [R1+0xec], R39 ;  /* 0x0000ec2701007387 */ /* 0x000fe80000100800 */
[----:B------:R1:W-:Y:S04]  /*4510*/  STL [R1+0x50], R37 ;  /* 0x0000502501007387 */ /* 0x0003e80000100800 */
[----:B------:R-:W-:Y:S04]  /*4520*/  STL [R1+0x138], R38 ;  /* 0x0001382601007387 */ /* 0x000fe80000100800 */
[----:B------:R2:W-:Y:S01]  /*4530*/  STL [R1+0xe4], R36 ;  /* 0x0000e42401007387 */ /* 0x0005e20000100800 */
[----:B-1----:R-:W-:-:S04]  /*4540*/  LEA R37, P0, R121, R8, 0x1 ;  /* 0x0000000879257211 */ /* 0x002fc800078008ff */
[----:B------:R-:W-:Y:S01]  /*4550*/  LEA.HI.X.SX32 R121, R121, R9, 0x1, P0 ;  /* 0x0000000979797211 */ /* 0x000fe200000f0eff */
[----:B------:R1:W-:Y:S01]  /*4560*/  STL [R1+0x64], R37 ;  /* 0x0000642501007387 */ /* 0x0003e20000100800 */
[----:B--2---:R-:W-:-:S04]  /*4570*/  LEA R36, P4, R32, R8, 0x1 ;  /* 0x0000000820247211 */ /* 0x004fc800078808ff */
[----:B------:R-:W-:Y:S01]  /*4580*/  LEA.HI.X.SX32 R32, R32, R9, 0x1, P4 ;  /* 0x0000000920207211 */ /* 0x000fe200020f0eff */
[----:B------:R2:W-:Y:S01]  /*4590*/  STL [R1+0xf4], R36 ;  /* 0x0000f42401007387 */ /* 0x0005e20000100800 */
[----:B-1----:R-:W-:-:S04]  /*45a0*/  LEA R37, P6, R31, R8, 0x1 ;  /* 0x000000081f257211 */ /* 0x002fc800078c08ff */
[-C--:B------:R-:W-:Y:S01]  /*45b0*/  LEA.HI.X.SX32 R31, R31, R9.reuse, 0x1, P6 ;  /* 0x000000091f1f7211 */ /* 0x080fe200030f0eff */
[----:B------:R1:W-:Y:S01]  /*45c0*/  STL [R1+0xf8], R37 ;  /* 0x0000f82501007387 */ /* 0x0003e20000100800 */
[----:B--2---:R-:W-:Y:S02]  /*45d0*/  LEA.HI.X.SX32 R36, R35, R9, 0x1, P5 ;  /* 0x0000000923247211 */ /* 0x004fe400028f0eff */
[----:B------:R-:W-:-:S03]  /*45e0*/  LEA R35, P5, R122, R8, 0x1 ;  /* 0x000000087a237211 */ /* 0x000fc600078a08ff */
[----:B------:R2:W-:Y:S01]  /*45f0*/  STL [R1+0xe8], R36 ;  /* 0x0000e82401007387 */ /* 0x0005e20000100800 */
[-C--:B------:R-:W-:Y:S02]  /*4600*/  LEA.HI.X.SX32 R122, R122, R9.reuse, 0x1, P5 ;  /* 0x000000097a7a7211 */ /* 0x080fe400028f0eff */
[C---:B-1----:R-:W-:Y:S01]  /*4610*/  LEA R37, P3, R123.reuse, R8, 0x1 ;  /* 0x000000087b257211 */ /* 0x042fe200078608ff */
[----:B------:R1:W-:Y:S03]  /*4620*/  STL [R1+0x70], R35 ;  /* 0x0000702301007387 */ /* 0x0003e60000100800 */
[-C--:B------:R-:W-:Y:S01]  /*4630*/  LEA.HI.X.SX32 R123, R123, R9.reuse, 0x1, P3 ;  /* 0x000000097b7b7211 */ /* 0x080fe200018f0eff */
[----:B------:R-:W-:Y:S01]  /*4640*/  STL [R1+0x74], R37 ;  /* 0x0000742501007387 */ /* 0x000fe20000100800 */
[-C--:B--2---:R-:W-:Y:S02]  /*4650*/  LEA.HI.X.SX32 R36, R34, R9.reuse, 0x1, P2 ;  /* 0x0000000922247211 */ /* 0x084fe400010f0eff */
[----:B------:R-:W-:-:S02]  /*4660*/  LEA.HI.X.SX32 R34, R33, R9, 0x1, P1 ;  /* 0x0000000921227211 */ /* 0x000fc400008f0eff */
[CC--:B-1----:R-:W-:Y:S01]  /*4670*/  LEA R35, P2, R29.reuse, R8.reuse, 0x1 ;  /* 0x000000081d237211 */ /* 0x0c2fe200078408ff */
[----:B------:R-:W-:Y:S01]  /*4680*/  STL [R1+0x60], R36 ;  /* 0x0000602401007387 */ /* 0x000fe20000100800 */
[C---:B------:R-:W-:Y:S02]  /*4690*/  LEA R33, P1, R124.reuse, R8, 0x1 ;  /* 0x000000087c217211 */ /* 0x040fe400078208ff */
[-C--:B------:R-:W-:Y:S01]  /*46a0*/  LEA.HI.X.SX32 R29, R29, R9.reuse, 0x1, P2 ;  /* 0x000000091d1d7211 */ /* 0x080fe200010f0eff */
[----:B------:R-:W-:Y:S01]  /*46b0*/  STL [R1+0x13c], R35 ;  /* 0x00013c2301007387 */ /* 0x000fe20000100800 */
[----:B------:R-:W-:-:S03]  /*46c0*/  LEA.HI.X.SX32 R124, R124, R9, 0x1, P1 ;  /* 0x000000097c7c7211 */ /* 0x000fc600008f0eff */
[----:B------:R1:W-:Y:S04]  /*46d0*/  STL [R1+0xf0], R34 ;  /* 0x0000f02201007387 */ /* 0x0003e80000100800 */
[----:B------:R2:W-:Y:S01]  /*46e0*/  STL [R1+0x78], R33 ;  /* 0x0000782101007387 */ /* 0x0005e20000100800 */
[-C--:B-1----:R-:W-:Y:S02]  /*46f0*/  LEA R34, P0, R125, R8.reuse, 0x1 ;  /* 0x000000087d227211 */ /* 0x082fe400078008ff */
[----:B--2---:R-:W-:-:S03]  /*4700*/  LEA R33, P4, R26, R8, 0x1 ;  /* 0x000000081a217211 */ /* 0x004fc600078808ff */
[----:B------:R-:W-:Y:S01]  /*4710*/  STL [R1+0x7c], R34 ;  /* 0x00007c2201007387 */ /* 0x000fe20000100800 */
[-C--:B------:R-:W-:Y:S02]  /*4720*/  LEA.HI.X.SX32 R125, R125, R9.reuse, 0x1, P0 ;  /* 0x000000097d7d7211 */ /* 0x080fe400000f0eff */
[----:B------:R-:W-:Y:S01]  /*4730*/  LEA.HI.X.SX32 R26, R26, R9, 0x1, P4 ;  /* 0x000000091a1a7211 */ /* 0x000fe200020f0eff */
        /* <DEDUP_REMOVED lines=10> */
[----:B------:R-:W-:Y:S01]  /*47e0*/  LEA.HI.X.SX32 R20, R20, R9, 0x1, P3 ;  /* 0x0000000914147211 */ /* 0x000fe200018f0eff */
[----:B------:R-:W-:Y:S01]  /*47f0*/  STL [R1+0x140], R32 ;  /* 0x0001402001007387 */ /* 0x000fe20000100800 */
[----:B--2---:R-:W-:-:S03]  /*4800*/  LEA R31, P2, R18, R8, 0x1 ;  /* 0x00000008121f7211 */ /* 0x004fc600078408ff */
[----:B------:R1:W-:Y:S01]  /*4810*/  STL [R1+0xfc], R29 ;  /* 0x0000fc1d01007387 */ /* 0x0003e20000100800 */
[----:B------:R-:W-:-:S03]  /*4820*/  LEA.HI.X.SX32 R18, R18, R9, 0x1, P2 ;  /* 0x0000000912127211 */ /* 0x000fc600010f0eff */
[----:B------:R2:W-:Y:S01]  /*4830*/  STL [R1+0x8c], R31 ;  /* 0x00008c1f01007387 */ /* 0x0005e20000100800 */
[-C--:B-1----:R-:W-:Y:S02]  /*4840*/  LEA R29, P1, R16, R8.reuse, 0x1 ;  /* 0x00000008101d7211 */ /* 0x082fe400078208ff */
[----:B--2---:R-:W-:-:S03]  /*4850*/  LEA R31, P0, R11, R8, 0x1 ;  /* 0x000000080b1f7211 */ /* 0x004fc600078008ff */
[----:B------:R1:W-:Y:S01]  /*4860*/  STL [R1+0x10c], R29 ;  /* 0x00010c1d01007387 */ /* 0x0003e20000100800 */
[-C--:B------:R-:W-:Y:S02]  /*4870*/  LEA.HI.X.SX32 R16, R16, R9.reuse, 0x1, P1 ;  /* 0x0000000910107211 */ /* 0x080fe400008f0eff */
[----:B------:R-:W-:Y:S01]  /*4880*/  LEA.HI.X.SX32 R11, R11, R9, 0x1, P0 ;  /* 0x000000090b0b7211 */ /* 0x000fe200000f0eff */
[----:B------:R-:W-:Y:S04]  /*4890*/  STL [R1+0x144], R31 ;  /* 0x0001441f01007387 */ /* 0x000fe80000100800 */
[----:B------:R2:W-:Y:S01]  /*48a0*/  STL [R1+0x80], R26 ;  /* 0x0000801a01007387 */ /* 0x0005e20000100800 */
[----:B-1----:R-:W-:-:S04]  /*48b0*/  LEA R29, P4, R12, R8, 0x1 ;  /* 0x000000080c1d7211 */ /* 0x002fc800078808ff */
[----:B------:R-:W-:Y:S01]  /*48c0*/  LEA.HI.X.SX32 R12, R12, R9, 0x1, P4 ;  /* 0x000000090c0c7211 */ /* 0x000fe200020f0eff */
[----:B------:R-:W-:Y:S01]  /*48d0*/  STL [R1+0x94], R29 ;  /* 0x0000941d01007387 */ /* 0x000fe20000100800 */
[----:B--2---:R-:W-:-:S03]  /*48e0*/  LEA R26, P6, R17, R8, 0x1 ;  /* 0x00000008111a7211 */ /* 0x004fc600078c08ff */
[----:B------:R1:W-:Y:S04]  /*48f0*/  STL [R1], R24 ;  /* 0x0000001801007387 */ /* 0x0003e80000100800 */
[----:B------:R2:W-:Y:S04]  /*4900*/  STL [R1+0x114], R26 ;  /* 0x0001141a01007387 */ /* 0x0005e80000100800 */
[----:B------:R4:W-:Y:S01]  /*4910*/  STL [R1+0x88], R22 ;  /* 0x0000881601007387 */ /* 0x0009e20000100800 */
[-C--:B-1----:R-:W-:Y:S01]  /*4920*/  LEA R24, P5, R19, R8.reuse, 0x1 ;  /* 0x0000000813187211 */ /* 0x082fe200078a08ff */
[----:B--2---:R-:W1:Y:S04]  /*4930*/  LDC R26, c[0x0][0x3a8] ;  /* 0x0000ea00ff1a7b82 */ /* 0x004e680000000800 */
[----:B------:R2:W-:Y:S01]  /*4940*/  STL [R1+0x148], R24 ;  /* 0x0001481801007387 */ /* 0x0005e20000100800 */
[----:B----4-:R-:W-:-:S03]  /*4950*/  LEA R22, P3, R21, R8, 0x1 ;  /* 0x0000000815167211 */ /* 0x010fc600078608ff */
[----:B------:R4:W-:Y:S04]  /*4960*/  STL [R1+0x108], R20 ;  /* 0x0001081401007387 */ /* 0x0009e80000100800 */
[----:B------:R5:W-:Y:S01]  /*4970*/  STL [R1+0x98], R22 ;  /* 0x0000981601007387 */ /* 0x000be20000100800 */
[----:B--2---:R-:W-:-:S03]  /*4980*/  LOP3.LUT R24, R2, 0x10, RZ, 0xfc, !PT ;  /* 0x0000001002187812 */ /* 0x004fc600078efcff */
[----:B------:R2:W-:Y:S01]  /*4990*/  STL [R1+0x4], R18 ;  /* 0x0000041201007387 */ /* 0x0005e20000100800 */
[----:B----4-:R-:W-:Y:S02]  /*49a0*/  LEA R20, P2, R23, R8, 0x1 ;  /* 0x0000000817147211 */ /* 0x010fe400078408ff */
[----:B-----5:R-:W-:-:S03]  /*49b0*/  LOP3.LUT R22, R2, 0x20, RZ, 0xfc, !PT ;  /* 0x0000002002167812 */ /* 0x020fc600078efcff */
[----:B------:R4:W-:Y:S01]  /*49c0*/  STL [R1+0x118], R20 ;  /* 0x0001181401007387 */ /* 0x0009e20000100800 */
[----:B--2---:R-:W-:-:S03]  /*49d0*/  LEA R18, P1, R25, R8, 0x1 ;  /* 0x0000000819127211 */ /* 0x004fc600078208ff */
[----:B------:R2:W-:Y:S04]  /*49e0*/  STL [R1+0x90], R16 ;  /* 0x0000901001007387 */ /* 0x0005e80000100800 */
[----:B------:R5:W-:Y:S01]  /*49f0*/  STL [R1+0x14c], R18 ;  /* 0x00014c1201007387 */ /* 0x000be20000100800 */
[----:B----4-:R-:W-:-:S03]  /*4a00*/  LOP3.LUT R20, R2, 0x30, RZ, 0xfc, !PT ;  /* 0x0000003002147812 */ /* 0x010fc600078efcff */
[----:B------:R4:W-:Y:S01]  /*4a10*/  STL [R1+0x110], R11 ;  /* 0x0001100b01007387 */ /* 0x0009e20000100800 */
[----:B--2---:R-:W-:Y:S02]  /*4a20*/  LEA R16, P0, R27, R8, 0x1 ;  /* 0x000000081b107211 */ /* 0x004fe400078008ff */
[----:B-----5:R-:W-:-:S03]  /*4a30*/  LOP3.LUT R18, R2, 0x40, RZ, 0xfc, !PT ;  /* 0x0000004002127812 */ /* 0x020fc600078efcff */
[----:B------:R-:W-:Y:S01]  /*4a40*/  STL [R1+0x11c], R16 ;  /* 0x00011c1001007387 */ /* 0x000fe20000100800 */
[----:B----4-:R-:W-:-:S03]  /*4a50*/  LEA R11, P4, R28, R8, 0x1 ;  /* 0x000000081c0b7211 */ /* 0x010fc600078808ff */
[----:B------:R2:W-:Y:S01]  /*4a60*/  STL [R1+0x8], R12 ;  /* 0x0000080c01007387 */ /* 0x0005e20000100800 */
[----:B------:R-:W-:Y:S02]  /*4a70*/  LEA.HI.X.SX32 R8, R17, R9, 0x1, P6 ;  /* 0x0000000911087211 */ /* 0x000fe400030f0eff */
[----:B0-----:R-:W-:Y:S01]  /*4a80*/  LEA R14, P6, R10, R14, 0x1 ;  /* 0x0000000e0a0e7211 */ /* 0x001fe200078c08ff */
[----:B------:R0:W-:Y:S01]  /*4a90*/  STL [R1+0x120], R11 ;  /* 0x0001200b01007387 */ /* 0x0001e20000100800 */
[----:B------:R-:W-:Y:S02]  /*4aa0*/  LOP3.LUT R17, R2, 0x48, RZ, 0xfc, !PT ;  /* 0x0000004802117812 */ /* 0x000fe400078efcff */
[----:B------:R-:W-:Y:S01]  /*4ab0*/  LEA.HI.X.SX32 R15, R10, R15, 0x1, P6 ;  /* 0x0000000f0a0f7211 */ /* 0x000fe200030f0eff */
[----:B------:R4:W-:Y:S01]  /*4ac0*/  STL [R1+0x38], R8 ;  /* 0x0000380801007387 */ /* 0x0009e20000100800 */
[----:B------:R-:W-:Y:S02]  /*4ad0*/  LOP3.LUT R10, R2, 0x68, RZ, 0xfc, !PT ;  /* 0x00000068020a7812 */ /* 0x000fe400078efcff */
[----:B--2---:R-:W-:-:S02]  /*4ae0*/  LEA.HI.X.SX32 R12, R19, R9, 0x1, P5 ;  /* 0x00000009130c7211 */ /* 0x004fc400028f0eff */
[C---:B------:R-:W-:Y:S02]  /*4af0*/  LOP3.LUT R16, R2.reuse, 0x50, RZ, 0xfc, !PT ;  /* 0x0000005002107812 */ /* 0x040fe400078efcff */
[-C--:B0-----:R-:W-:Y:S01]  /*4b00*/  LEA.HI.X.SX32 R11, R21, R9.reuse, 0x1, P3 ;  /* 0x00000009150b7211 */ /* 0x081fe200018f0eff */
[----:B------:R0:W-:Y:S01]  /*4b10*/  STL [R1+0xa0], R12 ;  /* 0x0000a00c01007387 */ /* 0x0001e20000100800 */
[C---:B------:R-:W-:Y:S02]  /*4b20*/  LOP3.LUT R19, R2.reuse, 0x38, RZ, 0xfc, !PT ;  /* 0x0000003802137812 */ /* 0x040fe400078efcff */
[-C--:B----4-:R-:W-:Y:S01]  /*4b30*/  LEA.HI.X.SX32 R8, R23, R9.reuse, 0x1, P2 ;  /* 0x0000000917087211 */ /* 0x090fe200010f0eff */
[----:B------:R2:W-:Y:S01]  /*4b40*/  STL [R1+0xc], R11 ;  /* 0x00000c0b01007387 */ /* 0x0005e20000100800 */
[C---:B------:R-:W-:Y:S02]  /*4b50*/  LOP3.LUT R21, R2.reuse, 0x28, RZ, 0xfc, !PT ;  /* 0x0000002802157812 */ /* 0x040fe400078efcff */
[----:B------:R-:W-:Y:S01]  /*4b60*/  LOP3.LUT R23, R2, 0x18, RZ, 0xfc, !PT ;  /* 0x0000001802177812 */ /* 0x000fe200078efcff */
[----:B------:R4:W-:Y:S01]  /*4b70*/  STL [R1+0x3c], R8 ;  /* 0x00003c0801007387 */ /* 0x0009e20000100800 */
[----:B0-----:R-:W-:-:S02]  /*4b80*/  LEA.HI.X.SX32 R12, R25, R9, 0x1, P1 ;  /* 0x00000009190c7211 */ /* 0x001fc400008f0eff */
[----:B------:R-:W-:Y:S02]  /*4b90*/  LOP3.LUT R25, R2, 0x8, RZ, 0xfc, !PT ;  /* 0x0000000802197812 */ /* 0x000fe400078efcff */
[-C--:B--2---:R-:W-:Y:S01]  /*4ba0*/  LEA.HI.X.SX32 R11, R27, R9.reuse, 0x1, P0 ;  /* 0x000000091b0b7211 */ /* 0x084fe200000f0eff */
[----:B------:R0:W-:Y:S01]  /*4bb0*/  STL [R1+0xa4], R12 ;  /* 0x0000a40c01007387 */ /* 0x0001e20000100800 */
[----:B------:R-:W2:Y:S01]  /*4bc0*/  LDC R27, c[0x0][0x3ac] ;  /* 0x0000eb00ff1b7b82 */ /* 0x000ea20000000800 */
[----:B----4-:R-:W-:Y:S02]  /*4bd0*/  LEA.HI.X.SX32 R8, R28, R9, 0x1, P4 ;  /* 0x000000091c087211 */ /* 0x010fe400020f0eff */
[----:B------:R4:W-:Y:S01]  /*4be0*/  STL [R1+0x40], R11 ;  /* 0x0000400b01007387 */ /* 0x0009e20000100800 */
[----:B------:R-:W-:-:S03]  /*4bf0*/  LOP3.LUT R9, R2, 0x70, RZ, 0xfc, !PT ;  /* 0x0000007002097812 */ /* 0x000fc600078efcff */
[----:B------:R5:W-:Y:S02]  /*4c00*/  STL [R1+0x9c], R8 ;  /* 0x00009c0801007387 */ /* 0x000be40000100800 */
[----:B-1----:R-:W-:Y:S01]  /*4c10*/  IMAD R9, R9, R26, RZ ;  /* 0x0000001a09097224 */ /* 0x002fe200078e02ff */
[C---:B0-----:R-:W-:Y:S02]  /*4c20*/  LOP3.LUT R12, R2.reuse, 0x58, RZ, 0xfc, !PT ;  /* 0x00000058020c7812 */ /* 0x041fe400078efcff */
[C---:B----4-:R-:W-:Y:S02]  /*4c30*/  LOP3.LUT R11, R2.reuse, 0x60, RZ, 0xfc, !PT ;  /* 0x00000060020b7812 */ /* 0x050fe400078efcff */
[----:B-----5:R-:W-:-:S05]  /*4c40*/  LOP3.LUT R8, R2, 0x78, RZ, 0xfc, !PT ;  /* 0x0000007802087812 */ /* 0x020fca00078efcff */
[-C--:B------:R-:W-:Y:S02]  /*4c50*/  IMAD R28, R8, R26.reuse, RZ ;  /* 0x0000001a081c7224 */ /* 0x080fe400078e02ff */
[-C--:B------:R-:W-:Y:S02]  /*4c60*/  IMAD R8, R10, R26.reuse, RZ ;  /* 0x0000001a0a087224 */ /* 0x080fe400078e02ff */
[-C--:B------:R-:W-:Y:S01]  /*4c70*/  IMAD R10, R11, R26.reuse, RZ ;  /* 0x0000001a0b0a7224 */ /* 0x080fe200078e02ff */
[----:B------:R0:W-:Y:S01]  /*4c80*/  STL [R1+0x18c], R28 ;  /* 0x00018c1c01007387 */ /* 0x0001e20000100800 */
[----:B------:R-:W-:-:S03]  /*4c90*/  IMAD R11, R23, R26, RZ ;  /* 0x0000001a170b7224 */ /* 0x000fc600078e02ff */
[----:B------:R1:W-:Y:S04]  /*4ca0*/  STL [R1+0x188], R9 ;  /* 0x0001880901007387 */ /* 0x0003e80000100800 */
[----:B------:R4:W-:Y:S01]  /*4cb0*/  STL [R1+0x184], R8 ;  /* 0x0001840801007387 */ /* 0x0009e20000100800 */
[----:B0-----:R-:W-:-:S03]  /*4cc0*/  CS2R R28, SRZ ;  /* 0x00000000001c7805 */ /* 0x001fc6000001ff00 */
[----:B------:R0:W-:Y:S01]  /*4cd0*/  STL [R1+0x180], R10 ;  /* 0x0001800a01007387 */ /* 0x0001e20000100800 */
[-C--:B-1----:R-:W-:Y:S02]  /*4ce0*/  IMAD R9, R12, R26.reuse, RZ ;  /* 0x0000001a0c097224 */ /* 0x082fe400078e02ff */
[----:B----4-:R-:W-:-:S03]  /*4cf0*/  IMAD R8, R16, R26, RZ ;  /* 0x0000001a10087224 */ /* 0x010fc600078e02ff */
[----:B------:R1:W-:Y:S01]  /*4d00*/  STL [R1+0x17c], R9 ;  /* 0x00017c0901007387 */ /* 0x0003e20000100800 */
[----:B0-----:R-:W-:-:S03]  /*4d10*/  IMAD R10, R17, R26, RZ ;  /* 0x0000001a110a7224 */ /* 0x001fc600078e02ff */
[----:B------:R0:W-:Y:S04]  /*4d20*/  STL [R1+0x178], R8 ;  /* 0x0001780801007387 */ /* 0x0001e80000100800 */
[----:B------:R4:W-:Y:S01]  /*4d30*/  STL [R1+0x174], R10 ;  /* 0x0001740a01007387 */ /* 0x0009e20000100800 */
[-C--:B-1----:R-:W-:Y:S02]  /*4d40*/  IMAD R9, R18, R26.reuse, RZ ;  /* 0x0000001a12097224 */ /* 0x082fe400078e02ff */
[----:B0-----:R-:W-:-:S03]  /*4d50*/  IMAD R8, R19, R26, RZ ;  /* 0x0000001a13087224 */ /* 0x001fc600078e02ff */
[----:B------:R0:W-:Y:S01]  /*4d60*/  STL [R1+0x170], R9 ;  /* 0x0001700901007387 */ /* 0x0001e20000100800 */
[----:B----4-:R-:W-:-:S03]  /*4d70*/  IMAD R10, R20, R26, RZ ;  /* 0x0000001a140a7224 */ /* 0x010fc600078e02ff */
[----:B------:R1:W-:Y:S04]  /*4d80*/  STL [R1+0x16c], R8 ;  /* 0x00016c0801007387 */ /* 0x0003e80000100800 */
[----:B------:R2:W-:Y:S01]  /*4d90*/  STL [R1+0x168], R10 ;  /* 0x0001680a01007387 */ /* 0x0005e20000100800 */
[-C--:B0-----:R-:W-:Y:S01]  /*4da0*/  IMAD R9, R21, R26.reuse, RZ ;  /* 0x0000001a15097224 */ /* 0x081fe200078e02ff */
[----:B------:R-:W-:Y:S01]  /*4db0*/  CS2R R20, SRZ ;  /* 0x0000000000147805 */ /* 0x000fe2000001ff00 */
[----:B-1----:R-:W-:-:S03]  /*4dc0*/  IMAD R8, R22, R26, RZ ;  /* 0x0000001a16087224 */ /* 0x002fc600078e02ff */
[----:B------:R0:W-:Y:S01]  /*4dd0*/  STL [R1+0x164], R9 ;  /* 0x0001640901007387 */ /* 0x0001e20000100800 */
[----:B------:R-:W-:Y:S01]  /*4de0*/  CS2R R22, SRZ ;  /* 0x0000000000167805 */ /* 0x000fe2000001ff00 */
[----:B--2---:R-:W-:Y:S02]  /*4df0*/  IMAD R10, R30, R27, RZ ;  /* 0x0000001b1e0a7224 */ /* 0x004fe400078e02ff */
[----:B------:R1:W-:Y:S01]  /*4e00*/  STL [R1+0x160], R8 ;  /* 0x0001600801007387 */ /* 0x0003e20000100800 */
[----:B------:R-:W-:-:S03]  /*4e10*/  CS2R R30, SRZ ;  /* 0x00000000001e7805 */ /* 0x000fc6000001ff00 */
[----:B------:R-:W-:Y:S01]  /*4e20*/  STL [R1+0x15c], R11 ;  /* 0x00015c0b01007387 */ /* 0x000fe20000100800 */
[-C--:B0-----:R-:W-:Y:S02]  /*4e30*/  IMAD R9, R24, R26.reuse, RZ ;  /* 0x0000001a18097224 */ /* 0x081fe400078e02ff */
[----:B-1----:R-:W-:-:S03]  /*4e40*/  IMAD R8, R2, R26, RZ ;  /* 0x0000001a02087224 */ /* 0x002fc600078e02ff */
[----:B------:R0:W-:Y:S01]  /*4e50*/  STL [R1+0x158], R9 ;  /* 0x0001580901007387 */ /* 0x0001e20000100800 */
[----:B------:R-:W-:Y:S01]  /*4e60*/  IMAD R2, R25, R26, RZ ;  /* 0x0000001a19027224 */ /* 0x000fe200078e02ff */
[----:B------:R-:W-:Y:S01]  /*4e70*/  CS2R R24, SRZ ;  /* 0x0000000000187805 */ /* 0x000fe2000001ff00 */
[----:B------:R-:W-:Y:S01]  /*4e80*/  IMAD.SHL.U32 R8, R27, 0x80, RZ ;  /* 0x000000801b087824 */ /* 0x000fe200078e00ff */
[----:B------:R-:W-:Y:S02]  /*4e90*/  CS2R R26, SRZ ;  /* 0x00000000001a7805 */ /* 0x000fe4000001ff00 */
[----:B------:R1:W-:Y:S01]  /*4ea0*/  STL [R1+0x154], R2 ;  /* 0x0001540201007387 */ /* 0x0003e20000100800 */
[----:B0-----:R-:W-:-:S04]  /*4eb0*/  SHF.R.S32.HI R9, RZ, 0x1f, R10 ;  /* 0x0000001fff097819 */ /* 0x001fc8000001140a */
[C---:B------:R-:W-:Y:S01]  /*4ec0*/  SHF.L.U64.HI R9, R10.reuse, 0x1, R9 ;  /* 0x000000010a097819 */ /* 0x040fe20000010209 */
[----:B---3--:R-:W-:-:S07]  /*4ed0*/  IMAD.SHL.U32 R10, R10, 0x2, RZ ;  /* 0x000000020a0a7824 */ /* 0x008fce00078e00ff */
.L_x_1:
[----:B------:R-:W0:Y:S01]  /*4ee0*/  S2R R8, SR_TID.X ;  /* 0x0000000000087919 */ /* 0x000e220000002100 */
[----:B------:R-:W2:Y:S01]  /*4ef0*/  LDC R11, c[0x0][0x3a8] ;  /* 0x0000ea00ff0b7b82 */ /* 0x000ea20000000800 */
[----:B------:R-:W3:Y:S04]  /*4f00*/  LDL R19, [R1+0x154] ;  /* 0x0001540001137983 */ /* 0x000ee80000100800 */
[----:B------:R-:W4:Y:S04]  /*4f10*/  LDL R18, [R1+0x158] ;  /* 0x0001580001127983 */ /* 0x000f280000100800 */
[----:B------:R-:W5:Y:S04]  /*4f20*/  LDL R77, [R1+0x160] ;  /* 0x00016000014d7983 */ /* 0x000f680000100800 */
[----:B------:R-:W5:Y:S01]  /*4f30*/  LDL R85, [R1+0x15c] ;  /* 0x00015c0001557983 */ /* 0x000f620000100800 */
[----:B0-----:R-:W-:-:S04]  /*4f40*/  SHF.R.U32.HI R8, RZ, 0x6, R8 ;  /* 0x00000006ff087819 */ /* 0x001fc80000011608 */
[----:B------:R-:W-:-:S05]  /*4f50*/  SGXT.U32 R8, R8, 0x3 ;  /* 0x000000030808781a */ /* 0x000fca0000000000 */
[----:B--2---:R-:W-:Y:S01]  /*4f60*/  IMAD R8, R8, R11, RZ ;  /* 0x0000000b08087224 */ /* 0x004fe200078e02ff */
[----:B------:R0:W-:Y:S03]  /*4f70*/  STL [R1+0x238], R23 ;  /* 0x0002381701007387 */ /* 0x0001e60000100800 */
[----:B------:R-:W-:Y:S01]  /*4f80*/  IMAD.WIDE R16, R8, 0x2, R14 ;  /* 0x0000000208107825 */ /* 0x000fe200078e020e */
[----:B------:R-:W2:Y:S01]  /*4f90*/  S2R R72, SR_TID.X ;  /* 0x0000000000487919 */ /* 0x000ea20000002100 */
[----:B------:R-:W5:Y:S04]  /*4fa0*/  LDL R8, [R1+0x168] ;  /* 0x0001680001087983 */ /* 0x000f680000100800 */
[----:B------:R-:W5:Y:S01]  /*4fb0*/  LDL R67, [R1+0x164] ;  /* 0x0001640001437983 */ /* 0x000f620000100800 */
[----:B-1----:R-:W-:-:S03]  /*4fc0*/  PRMT R2, RZ, 0x7610, R2 ;  /* 0x00007610ff027816 */ /* 0x002fc60000000002 */
[----:B0-----:R-:W5:Y:S01]  /*4fd0*/  LDL R23, [R1+0x16c] ;  /* 0x00016c0001177983 */ /* 0x001f620000100800 */
[----:B--2---:R-:W-:-:S04]  /*4fe0*/  SHF.R.U32.HI R34, RZ, 0x6, R72 ;  /* 0x00000006ff227819 */ /* 0x004fc80000011648 */
[----:B------:R-:W-:-:S04]  /*4ff0*/  SGXT.U32 R34, R34, 0x3 ;  /* 0x000000032222781a */ /* 0x000fc80000000000 */
[C---:B------:R-:W-:Y:S02]  /*5000*/  ISETP.GE.AND P0, PT, R34.reuse, UR7, PT ;  /* 0x0000000722007c0c */ /* 0x040fe4000bf06270 */
[----:B------:R-:W-:-:S04]  /*5010*/  LOP3.LUT R12, R34, 0x10, RZ, 0xfc, !PT ;  /* 0x00000010220c7812 */ /* 0x000fc800078efcff */
[----:B------:R-:W-:-:S07]  /*5020*/  ISETP.GE.AND P2, PT, R12, UR7, PT ;  /* 0x000000070c007c0c */ /* 0x000fce000bf46270 */
[----:B------:R0:W2:Y:S01]  /*5030*/  @!P0 LDG.E.U16 R2, desc[UR8][R16.64] ;  /* 0x0000000810028981 */ /* 0x0000a2000c1e1500 */
[----:B------:R-:W-:Y:S02]  /*5040*/  PRMT R12, RZ, 0x7610, R12 ;  /* 0x00007610ff0c7816 */ /* 0x000fe4000000000c */
[C---:B0-----:R-:W-:Y:S02]  /*5050*/  LOP3.LUT R16, R34.reuse, 0x18, RZ, 0xfc, !PT ;  /* 0x0000001822107812 */ /* 0x041fe400078efcff */
[----:B------:R-:W-:Y:S02]  /*5060*/  LOP3.LUT R17, R34, 0x20, RZ, 0xfc, !PT ;  /* 0x0000002022117812 */ /* 0x000fe400078efcff */
[----:B------:R-:W-:Y:S02]  /*5070*/  ISETP.GE.AND P3, PT, R16, UR7, PT ;  /* 0x0000000710007c0c */ /* 0x000fe4000bf66270 */
[----:B------:R-:W-:Y:S02]  /*5080*/  ISETP.GE.AND P4, PT, R17, UR7, PT ;  /* 0x0000000711007c0c */ /* 0x000fe4000bf86270 */
[----:B------:R-:W-:Y:S01]  /*5090*/  PRMT R37, RZ, 0x7610, R37 ;  /* 0x00007610ff257816 */ /* 0x000fe20000000025 */
[----:B---3--:R-:W-:-:S04]  /*50a0*/  IMAD.WIDE R16, R19, 0x2, R14 ;  /* 0x0000000213107825 */ /* 0x008fc800078e020e */
[----:B----4-:R-:W-:-:S05]  /*50b0*/  IMAD.WIDE R18, R18, 0x2, R14 ;  /* 0x0000000212127825 */ /* 0x010fca00078e020e */
[----:B------:R5:W3:Y:S02]  /*50c0*/  @!P2 LDG.E.U16 R12, desc[UR8][R18.64] ;  /* 0x00000008120ca981 */ /* 0x000ae4000c1e1500 */
[--C-:B-----5:R-:W-:Y:S01]  /*50d0*/  IMAD.WIDE R18, R77, 0x2, R14.reuse ;  /* 0x000000024d127825 */ /* 0x120fe200078e020e */
[----:B------:R-:W-:Y:S01]  /*50e0*/  LOP3.LUT R11, R34, 0x8, RZ, 0xfc, !PT ;  /* 0x00000008220b7812 */ /* 0x000fe200078efcff */
[----:B------:R-:W4:Y:S04]  /*50f0*/  LDL R77, [R1+0x174] ;  /* 0x00017400014d7983 */ /* 0x000f280000100800 */
[----:B------:R0:W5:Y:S02]  /*5100*/  @!P4 LDG.E.U16 R37, desc[UR8][R18.64] ;  /* 0x000000081225c981 */ /* 0x000164000c1e1500 */
[----:B0-----:R-:W-:-:S02]  /*5110*/  IMAD.WIDE R18, R8, 0x2, R14 ;  /* 0x0000000208127825 */ /* 0x001fc400078e020e */
[----:B------:R-:W2:Y:S01]  /*5120*/  LDL R8, [R1+0x178] ;  /* 0x0001780001087983 */ /* 0x000ea20000100800 */
[----:B------:R-:W-:Y:S02]  /*5130*/  ISETP.GE.AND P1, PT, R11, UR7, PT ;  /* 0x000000070b007c0c */ /* 0x000fe4000bf26270 */
[----:B------:R-:W-:Y:S02]  /*5140*/  PRMT R11, RZ, 0x7610, R11 ;  /* 0x00007610ff0b7816 */ /* 0x000fe4000000000b */
[----:B------:R-:W-:Y:S02]  /*5150*/  LOP3.LUT R32, R34, 0x28, RZ, 0xfc, !PT ;  /* 0x0000002822207812 */ /* 0x000fe400078efcff */
[----:B------:R-:W-:Y:S02]  /*5160*/  PRMT R36, RZ, 0x7610, R36 ;  /* 0x00007610ff247816 */ /* 0x000fe40000000024 */
[----:B------:R-:W-:Y:S02]  /*5170*/  ISETP.GE.AND P6, PT, R32, UR7, PT ;  /* 0x0000000720007c0c */ /* 0x000fe4000bfc6270 */
[----:B------:R-:W-:-:S03]  /*5180*/  LOP3.LUT R35, R34, 0x38, RZ, 0xfc, !PT ;  /* 0x0000003822237812 */ /* 0x000fc600078efcff */
[----:B------:R0:W3:Y:S01]  /*5190*/  @!P1 LDG.E.U16 R11, desc[UR8][R16.64] ;  /* 0x00000008100b9981 */ /* 0x0000e2000c1e1500 */
[----:B------:R-:W-:Y:S02]  /*51a0*/  ISETP.GE.AND P1, PT, R35, UR7, PT ;  /* 0x0000000723007c0c */ /* 0x000fe4000bf26270 */
[----:B------:R-:W-:Y:S01]  /*51b0*/  PRMT R38, RZ, 0x7610, R38 ;  /* 0x00007610ff267816 */ /* 0x000fe20000000026 */
[----:B------:R-:W3:Y:S01]  /*51c0*/  LDL R35, [R1+0x170] ;  /* 0x0001700001237983 */ /* 0x000ee20000100800 */
[----:B0-----:R-:W-:-:S03]  /*51d0*/  IMAD.WIDE R16, R85, 0x2, R14 ;  /* 0x0000000255107825 */ /* 0x001fc600078e020e */
[----:B------:R-:W3:Y:S04]  /*51e0*/  LDL R85, [R1+0x17c] ;  /* 0x00017c0001557983 */ /* 0x000ee80000100800 */
[----:B------:R0:W3:Y:S02]  /*51f0*/  @!P3 LDG.E.U16 R36, desc[UR8][R16.64] ;  /* 0x000000081024b981 */ /* 0x0000e4000c1e1500 */
[--C-:B0-----:R-:W-:Y:S02]  /*5200*/  IMAD.WIDE R16, R67, 0x2, R14.reuse ;  /* 0x0000000243107825 */ /* 0x101fe400078e020e */
[----:B------:R-:W5:Y:S04]  /*5210*/  LDL R67, [R1+0x180] ;  /* 0x0001800001437983 */ /* 0x000f680000100800 */
[----:B------:R0:W5:Y:S02]  /*5220*/  @!P6 LDG.E.U16 R38, desc[UR8][R16.64] ;  /* 0x000000081026e981 */ /* 0x000164000c1e1500 */
[----:B0-----:R-:W-:-:S02]  /*5230*/  IMAD.WIDE R16, R23, 0x2, R14 ;  /* 0x0000000217107825 */ /* 0x001fc400078e020e */
[----:B------:R-:W5:Y:S01]  /*5240*/  LDL R23, [R1+0x184] ;  /* 0x0001840001177983 */ /* 0x000f620000100800 */
[----:B------:R-:W-:-:S06]  /*5250*/  PRMT R56, RZ, 0x7610, R56 ;  /* 0x00007610ff387816 */ /* 0x000fcc0000000038 */
[----:B------:R2:W5:Y:S01]  /*5260*/  @!P1 LDG.E.U16 R56, desc[UR8][R16.64] ;  /* 0x0000000810389981 */ /* 0x000562000c1e1500 */
[----:B------:R-:W-:Y:S01]  /*5270*/  LOP3.LUT R33, R34, 0x30, RZ, 0xfc, !PT ;  /* 0x0000003022217812 */ /* 0x000fe200078efcff */
[----:B--2---:R-:W-:Y:S02]  /*5280*/  IMAD.WIDE R16, R8, 0x2, R14 ;  /* 0x0000000208107825 */ /* 0x004fe400078e020e */
[----:B------:R-:W2:Y:S01]  /*5290*/  LDL R8, [R1+0x18c] ;  /* 0x00018c0001087983 */ /* 0x000ea20000100800 */
[----:B------:R-:W-:Y:S02]  /*52a0*/  ISETP.GE.AND P0, PT, R33, UR7, PT ;  /* 0x0000000721007c0c */ /* 0x000fe4000bf06270 */
[----:B------:R-:W-:-:S04]  /*52b0*/  LOP3.LUT R33, R34, 0x40, RZ, 0xfc, !PT ;  /* 0x0000004022217812 */ /* 0x000fc800078efcff */
[----:B------:R-:W-:Y:S02]  /*52c0*/  ISETP.GE.AND P2, PT, R33, UR7, PT ;  /* 0x0000000721007c0c */ /* 0x000fe4000bf46270 */
[C---:B------:R-:W-:Y:S02]  /*52d0*/  LOP3.LUT R33, R34.reuse, 0x50, RZ, 0xfc, !PT ;  /* 0x0000005022217812 */ /* 0x040fe400078efcff */
[C---:B------:R-:W-:Y:S02]  /*52e0*/  LOP3.LUT R32, R34.reuse, 0x48, RZ, 0xfc, !PT ;  /* 0x0000004822207812 */ /* 0x040fe400078efcff */
[----:B------:R-:W-:Y:S02]  /*52f0*/  ISETP.GE.AND P4, PT, R33, UR7, PT ;  /* 0x0000000721007c0c */ /* 0x000fe4000bf86270 */
[----:B------:R-:W-:Y:S02]  /*5300*/  LOP3.LUT R33, R34, 0x58, RZ, 0xfc, !PT ;  /* 0x0000005822217812 */ /* 0x000fe400078efcff */
[----:B------:R-:W-:-:S02]  /*5310*/  PRMT R39, RZ, 0x7610, R39 ;  /* 0x00007610ff277816 */ /* 0x000fc40000000027 */
[----:B------:R-:W-:Y:S02]  /*5320*/  ISETP.GE.AND P3, PT, R32, UR7, PT ;  /* 0x0000000720007c0c */ /* 0x000fe4000bf66270 */
[----:B------:R-:W-:Y:S02]  /*5330*/  ISETP.GE.AND P5, PT, R33, UR7, PT ;  /* 0x0000000721007c0c */ /* 0x000fe4000bfa6270 */
[C---:B------:R-:W-:Y:S01]  /*5340*/  LOP3.LUT R32, R34.reuse, 0x60, RZ, 0xfc, !PT ;  /* 0x0000006022207812 */ /* 0x040fe200078efcff */
[----:B------:R3:W2:Y:S01]  /*5350*/  @!P0 LDG.E.U16 R39, desc[UR8][R18.64] ;  /* 0x0000000812278981 */ /* 0x0006a2000c1e1500 */
[----:B------:R-:W-:Y:S02]  /*5360*/  LOP3.LUT R33, R34, 0x68, RZ, 0xfc, !PT ;  /* 0x0000006822217812 */ /* 0x000fe400078efcff */
[----:B------:R-:W-:Y:S02]  /*5370*/  ISETP.GE.AND P6, PT, R32, UR7, PT ;  /* 0x0000000720007c0c */ /* 0x000fe4000bfc6270 */
[----:B------:R-:W-:Y:S01]  /*5380*/  ISETP.GE.AND P0, PT, R33, UR7, PT ;  /* 0x0000000721007c0c */ /* 0x000fe2000bf06270 */
[----:B----4-:R-:W-:-:S02]  /*5390*/  IMAD.WIDE R32, R77, 0x2, R14 ;  /* 0x000000024d207825 */ /* 0x010fc400078e020e */
[----:B------:R-:W4:Y:S01]  /*53a0*/  LDL R77, [R1+0x188] ;  /* 0x00018800014d7983 */ /* 0x000f220000100800 */
[----:B------:R-:W-:Y:S01]  /*53b0*/  PRMT R57, RZ, 0x7610, R57 ;  /* 0x00007610ff397816 */ /* 0x000fe20000000039 */
[----:B---3--:R-:W-:Y:S01]  /*53c0*/  IMAD.WIDE R18, R35, 0x2, R14 ;  /* 0x0000000223127825 */ /* 0x008fe200078e020e */
[----:B------:R-:W-:Y:S02]  /*53d0*/  PRMT R58, RZ, 0x7610, R58 ;  /* 0x00007610ff3a7816 */ /* 0x000fe4000000003a */
[C---:B------:R-:W-:Y:S02]  /*53e0*/  LOP3.LUT R35, R34.reuse, 0x70, RZ, 0xfc, !PT ;  /* 0x0000007022237812 */ /* 0x040fe400078efcff */
[----:B------:R-:W-:Y:S01]  /*53f0*/  LOP3.LUT R34, R34, 0x78, RZ, 0xfc, !PT ;  /* 0x0000007822227812 */ /* 0x000fe200078efcff */
[----:B------:R-:W3:Y:S01]  /*5400*/  @!P2 LDG.E.U16 R57, desc[UR8][R18.64] ;  /* 0x000000081239a981 */ /* 0x000ee2000c1e1500 */
[----:B------:R-:W-:Y:S02]  /*5410*/  ISETP.GE.AND P1, PT, R35, UR7, PT ;  /* 0x0000000723007c0c */ /* 0x000fe4000bf26270 */
[----:B------:R-:W-:Y:S01]  /*5420*/  ISETP.GE.AND P2, PT, R34, UR7, PT ;  /* 0x0000000722007c0c */ /* 0x000fe2000bf46270 */
[----:B------:R5:W3:Y:S01]  /*5430*/  @!P3 LDG.E.U16 R58, desc[UR8][R32.64] ;  /* 0x00000008203ab981 */ /* 0x000ae2000c1e1500 */
[----:B------:R-:W-:Y:S01]  /*5440*/  PRMT R66, RZ, 0x7610, R66 ;  /* 0x00007610ff427816 */ /* 0x000fe20000000042 */
[----:B-----5:R-:W-:-:S02]  /*5450*/  IMAD.WIDE R32, R67, 0x2, R14 ;  /* 0x0000000243207825 */ /* 0x020fc400078e020e */
[----:B------:R-:W5:Y:S02]  /*5460*/  LDL R67, [R1+0xc] ;  /* 0x00000c0001437983 */ /* 0x000f640000100800 */
[--C-:B------:R-:W-:Y:S02]  /*5470*/  IMAD.WIDE R34, R23, 0x2, R14.reuse ;  /* 0x0000000217227825 */ /* 0x100fe400078e020e */
[----:B------:R-:W3:Y:S04]  /*5480*/  LDL.LU R23, [R1+0x14c] ;  /* 0x00014c0001177983 */ /* 0x000ee80000300800 */
[----:B------:R-:W5:Y:S04]  /*5490*/  LDL.LU R87, [R1+0xa4] ;  /* 0x0000a40001577983 */ /* 0x000f680000300800 */
[----:B------:R-:W5:Y:S01]  /*54a0*/  LDL.LU R86, [R1+0x120] ;  /* 0x0001200001567983 */ /* 0x000f620000300800 */
[----:B------:R-:W-:-:S03]  /*54b0*/  IMAD.WIDE R18, R85, 0x2, R14 ;  /* 0x0000000255127825 */ /* 0x000fc600078e020e */
[----:B------:R-:W5:Y:S04]  /*54c0*/  LDL.LU R85, [R1+0x9c] ;  /* 0x00009c0001557983 */ /* 0x000f680000300800 */
[----:B------:R-:W5:Y:S01]  /*54d0*/  @!P0 LDG.E.U16 R66, desc[UR8][R34.64] ;  /* 0x0000000822428981 */ /* 0x000f62000c1e1500 */
[----:B------:R-:W-:-:S06]  /*54e0*/  PRMT R64, RZ, 0x7610, R64 ;  /* 0x00007610ff407816 */ /* 0x000fcc0000000040 */
[----:B------:R2:W5:Y:S04]  /*54f0*/  @!P5 LDG.E.U16 R64, desc[UR8][R18.64] ;  /* 0x000000081240d981 */ /* 0x000568000c1e1500 */
[----:B------:R-:W5:Y:S04]  /*5500*/  LDL R34, [R1+0x114] ;  /* 0x0001140001227983 */ /* 0x000f680000100800 */
[----:B------:R-:W5:Y:S01]  /*5510*/  LDL.LU R115, [R1+0x98] ;  /* 0x0000980001737983 */ /* 0x000f620000300800 */
[----:B--2---:R-:W-:-:S03]  /*5520*/  IMAD.WIDE R18, R8, 0x2, R14 ;  /* 0x0000000208127825 */ /* 0x004fc600078e020e */
[----:B------:R-:W2:Y:S01]  /*5530*/  LDL.LU R8, [R1+0x38] ;  /* 0x0000380001087983 */ /* 0x000ea20000300800 */
[----:B------:R-:W-:Y:S02]  /*5540*/  PRMT R65, RZ, 0x7610, R65 ;  /* 0x00007610ff417816 */ /* 0x000fe40000000041 */
[----:B------:R-:W-:-:S04]  /*5550*/  PRMT R59, RZ, 0x7610, R59 ;  /* 0x00007610ff3b7816 */ /* 0x000fc8000000003b */
[----:B------:R0:W2:Y:S04]  /*5560*/  @!P6 LDG.E.U16 R65, desc[UR8][R32.64] ;  /* 0x000000082041e981 */ /* 0x0000a8000c1e1500 */
[----:B------:R4:W2:Y:S01]  /*5570*/  @!P4 LDG.E.U16 R59, desc[UR8][R16.64] ;  /* 0x00000008103bc981 */ /* 0x0008a2000c1e1500 */
[----:B0-----:R-:W-:Y:S02]  /*5580*/  PRMT R32, RZ, 0x7610, R32 ;  /* 0x00007610ff207816 */ /* 0x001fe40000000020 */
[----:B------:R-:W-:-:S06]  /*5590*/  PRMT R33, RZ, 0x7610, R33 ;  /* 0x00007610ff217816 */ /* 0x000fcc0000000021 */
[----:B------:R-:W2:Y:S01]  /*55a0*/  @!P2 LDG.E.U16 R33, desc[UR8][R18.64] ;  /* 0x000000081221a981 */ /* 0x000ea2000c1e1500 */
[----:B----4-:R-:W-:-:S05]  /*55b0*/  IMAD.WIDE R16, R77, 0x2, R14 ;  /* 0x000000024d107825 */ /* 0x010fca00078e020e */
[----:B------:R0:W4:Y:S02]  /*55c0*/  @!P1 LDG.E.U16 R32, desc[UR8][R16.64] ;  /* 0x0000000810209981 */ /* 0x000124000c1e1500 */
[----:B0-----:R-:W-:-:S04]  /*55d0*/  LOP3.LUT R16, R72, 0x7f, RZ, 0xc0, !PT ;  /* 0x0000007f48107812 */ /* 0x001fc800078ec0ff */
[----:B------:R-:W-:Y:S01]  /*55e0*/  ISETP.GE.AND P0, PT, R16, UR7, PT ;  /* 0x0000000710007c0c */ /* 0x000fe2000bf06270 */
[----:B------:R0:W-:Y:S01]  /*55f0*/  STL [R1+0x198], R14 ;  /* 0x0001980e01007387 */ /* 0x0001e20000100800 */
[----:B------:R-:W-:Y:S02]  /*5600*/  PRMT R76, RZ, 0x7610, R76 ;  /* 0x00007610ff4c7816 */ /* 0x000fe4000000004c */
[----:B------:R-:W-:Y:S02]  /*5610*/  PRMT R75, RZ, 0x7610, R75 ;  /* 0x00007610ff4b7816 */ /* 0x000fe4000000004b */
[-C--:B---3--:R-:W-:Y:S01]  /*5620*/  IADD3 R16, P1, PT, R23, R10.reuse, RZ ;  /* 0x0000000a17107210 */ /* 0x088fe20007f3e0ff */
[----:B0-----:R-:W3:Y:S01]  /*5630*/  LDL.LU R14, [R1+0x88] ;  /* 0x00008800010e7983 */ /* 0x001ee20000300800 */
[----:B-----5:R-:W-:-:S03]  /*5640*/  IADD3 R18, P2, PT, R86, R10, RZ ;  /* 0x0000000a56127210 */ /* 0x020fc60007f5e0ff */
[----:B------:R0:W-:Y:S02]  /*5650*/  STL [R1+0x194], R15 ;  /* 0x0001940f01007387 */ /* 0x0001e40000100800 */
[--C-:B------:R-:W-:Y:S01]  /*5660*/  IMAD.X R19, R85, 0x1, R9.reuse, P2 ;  /* 0x0000000155137824 */ /* 0x100fe200010e0609 */
[----:B------:R-:W-:Y:S01]  /*5670*/  BAR.SYNC.DEFER_BLOCKING 0x0 ;  /* 0x0000000000007b1d */ /* 0x000fe20000010000 */
[----:B------:R-:W-:-:S05]  /*5680*/  IMAD.X R17, R87, 0x1, R9, P1 ;  /* 0x0000000157117824 */ /* 0x000fca00008e0609 */
[----:B0-----:R-:W5:Y:S04]  /*5690*/  LDL.LU R15, [R1+0x104] ;  /* 0x00010400010f7983 */ /* 0x001f680000300800 */
[----:B------:R-:W3:Y:S01]  /*56a0*/  LDL R35, [R1+0x2c] ;  /* 0x00002c0001237983 */ /* 0x000ee20000100800 */
[----:B------:R-:W-:-:S03]  /*56b0*/  PRMT R74, RZ, 0x7610, R74 ;  /* 0x00007610ff4a7816 */ /* 0x000fc6000000004a */
[----:B------:R0:W5:Y:S04]  /*56c0*/  @!P0 LDG.E.U16 R76, desc[UR8][R18.64] ;  /* 0x00000008124c8981 */ /* 0x000168000c1e1500 */
[----:B------:R1:W5:Y:S01]  /*56d0*/  @!P0 LDG.E.U16 R75, desc[UR8][R16.64] ;  /* 0x00000008104b8981 */ /* 0x000362000c1e1500 */
[----:B0-----:R-:W-:-:S05]  /*56e0*/  IADD3 R18, P1, PT, R115, R10, RZ ;  /* 0x0000000a73127210 */ /* 0x001fca0007f3e0ff */
[--C-:B------:R-:W-:Y:S01]  /*56f0*/  IMAD.X R19, R67, 0x1, R9.reuse, P1 ;  /* 0x0000000143137824 */ /* 0x100fe200008e0609 */
[-C--:B-1----:R-:W-:Y:S02]  /*5700*/  IADD3 R16, P1, PT, R34, R10.reuse, RZ ;  /* 0x0000000a22107210 */ /* 0x082fe40007f3e0ff */
[----:B------:R-:W5:Y:S04]  /*5710*/  LDL R34, [R1+0xc4] ;  /* 0x0000c40001227983 */ /* 0x000f680000100800 */
[----:B------:R0:W5:Y:S02]  /*5720*/  @!P0 LDG.E.U16 R74, desc[UR8][R18.64] ;  /* 0x00000008124a8981 */ /* 0x000164000c1e1500 */
[C---:B0-----:R-:W-:Y:S02]  /*5730*/  IMAD.IADD R18, R105.reuse, 0x1, R10 ;  /* 0x0000000169127824 */ /* 0x041fe400078e020a */
[----:B--2---:R-:W-:Y:S01]  /*5740*/  IMAD.X R17, R8, 0x1, R9, P1 ;  /* 0x0000000108117824 */ /* 0x004fe200008e0609 */
[----:B------:R-:W-:Y:S01]  /*5750*/  STL [R1+0x228], R8 ;  /* 0x0002280801007387 */ /* 0x000fe20000100800 */
[----:B------:R-:W-:-:S03]  /*5760*/  IADD3 RZ, P1, PT, R105, R10, RZ ;  /* 0x0000000a69ff7210 */ /* 0x000fc60007f3e0ff */
[----:B------:R0:W-:Y:S04]  /*5770*/  STL [R1+0x1e8], R105 ;  /* 0x0001e86901007387 */ /* 0x0001e80000100800 */
[----:B0-----:R-:W2:Y:S01]  /*5780*/  LDL.LU R105, [R1+0xc8] ;  /* 0x0000c80001697983 */ /* 0x001ea20000300800 */
[----:B------:R-:W-:Y:S01]  /*5790*/  PRMT R73, RZ, 0x7610, R73 ;  /* 0x00007610ff497816 */ /* 0x000fe20000000049 */
[----:B------:R-:W-:-:S05]  /*57a0*/  IMAD.SHL.U32 R77, R72, 0x2, RZ ;  /* 0x00000002484d7824 */ /* 0x000fca00078e00ff */
[----:B------:R0:W5:Y:S01]  /*57b0*/  @!P0 LDG.E.U16 R73, desc[UR8][R16.64] ;  /* 0x0000000810498981 */ /* 0x000162000c1e1500 */
[----:B------:R-:W-:Y:S02]  /*57c0*/  IADD3 RZ, P2, PT, R104, R10, RZ ;  /* 0x0000000a68ff7210 */ /* 0x000fe40007f5e0ff */
[----:B0-----:R-:W-:Y:S02]  /*57d0*/  LOP3.LUT R16, R72, 0x1c0, RZ, 0xc0, !PT ;  /* 0x000001c048107812 */ /* 0x001fe400078ec0ff */
[----:B------:R-:W-:Y:S02]  /*57e0*/  PRMT R17, RZ, 0x7610, R17 ;  /* 0x00007610ff117816 */ /* 0x000fe40000000011 */
[----:B------:R-:W-:Y:S01]  /*57f0*/  SHF.R.U32.HI R16, RZ, 0x2, R16 ;  /* 0x00000002ff107819 */ /* 0x000fe20000011610 */
[----:B------:R-:W-:Y:S03]  /*5800*/  STL [R1+0x1ec], R104 ;  /* 0x0001ec6801007387 */ /* 0x000fe60000100800 */
[----:B------:R-:W-:-:S02]  /*5810*/  LOP3.LUT R16, R16, 0x3fe, R77, 0x78, !PT ;  /* 0x000003fe10107812 */ /* 0x000fc400078e784d */
[----:B------:R-:W-:-:S03]  /*5820*/  PRMT R71, RZ, 0x7610, R71 ;  /* 0x00007610ff477816 */ /* 0x000fc60000000047 */
[----:B----4-:R0:W-:Y:S04]  /*5830*/  STS.U16 [R16+UR5+0x13800], R32 ;  /* 0x0138002010007988 */ /* 0x0101e80008000405 */
[----:B------:R-:W-:Y:S01]  /*5840*/  STS.U16 [R16+UR5+0x13c00], R33 ;  /* 0x013c002110007988 */ /* 0x000fe20008000405 */
[----:B0-----:R-:W-:Y:S02]  /*5850*/  IMAD.IADD R32, R103, 0x1, R10 ;  /* 0x0000000167207824 */ /* 0x001fe400078e020a */
[----:B---3--:R-:W-:-:S05]  /*5860*/  IMAD.X R19, R35, 0x1, R9, P1 ;  /* 0x0000000123137824 */ /* 0x008fca00008e0609 */
[----:B------:R0:W3:Y:S01]  /*5870*/  @!P0 LDG.E.U16 R17, desc[UR8][R18.64] ;  /* 0x0000000812118981 */ /* 0x0000e2000c1e1500 */
[----:B------:R-:W-:Y:S01]  /*5880*/  IADD3 RZ, P1, PT, R103, R10, RZ ;  /* 0x0000000a67ff7210 */ /* 0x000fe20007f3e0ff */
[----:B0-----:R-:W-:Y:S02]  /*5890*/  IMAD.IADD R18, R104, 0x1, R10 ;  /* 0x0000000168127824 */ /* 0x001fe400078e020a */
[----:B------:R-:W4:Y:S01]  /*58a0*/  LDL.LU R104, [R1+0x28] ;  /* 0x0000280001687983 */ /* 0x000f220000300800 */
[----:B------:R-:W-:-:S03]  /*58b0*/  IADD3.X R19, PT, PT, R106, R9, RZ, P2, !PT ;  /* 0x000000096a137210 */ /* 0x000fc600017fe4ff */
[----:B------:R0:W-:Y:S01]  /*58c0*/  STL [R1+0x1f0], R106 ;  /* 0x0001f06a01007387 */ /* 0x0001e20000100800 */
[----:B------:R-:W-:-:S03]  /*58d0*/  IADD3 RZ, P2, PT, R102, R10, RZ ;  /* 0x0000000a66ff7210 */ /* 0x000fc60007f5e0ff */
[----:B------:R1:W3:Y:S04]  /*58e0*/  @!P0 LDG.E.U16 R71, desc[UR8][R18.64] ;  /* 0x0000000812478981 */ /* 0x0002e8000c1e1500 */
[----:B0-----:R-:W3:Y:S04]  /*58f0*/  LDL.LU R106, [R1+0xc0] ;  /* 0x0000c000016a7983 */ /* 0x001ee80000300800 */
[----:B------:R0:W-:Y:S01]  /*5900*/  STL [R1+0x1f4], R103 ;  /* 0x0001f46701007387 */ /* 0x0001e20000100800 */
[----:B-1----:R-:W-:-:S03]  /*5910*/  IMAD.IADD R18, R102, 0x1, R10 ;  /* 0x0000000166127824 */ /* 0x002fc600078e020a */
[----:B0-----:R-:W3:Y:S04]  /*5920*/  LDL.LU R103, [R1+0x24] ;  /* 0x0000240001677983 */ /* 0x001ee80000300800 */
[----:B--2---:R-:W-:Y:S01]  /*5930*/  STL [R1+0x1f8], R105 ;  /* 0x0001f86901007387 */ /* 0x004fe20000100800 */
[----:B------:R-:W-:-:S03]  /*5940*/  IMAD.X R33, R105, 0x1, R9, P1 ;  /* 0x0000000169217824 */ /* 0x000fc600008e0609 */
[----:B------:R0:W-:Y:S04]  /*5950*/  STL [R1+0x1fc], R102 ;  /* 0x0001fc6601007387 */ /* 0x0001e80000100800 */
[----:B------:R-:W2:Y:S04]  /*5960*/  LDL R8, [R1+0xb8] ;  /* 0x0000b80001087983 */ /* 0x000ea80000100800 */
[----:B0-----:R-:W2:Y:S04]  /*5970*/  LDL.LU R102, [R1+0x20] ;  /* 0x0000200001667983 */ /* 0x001ea80000300800 */
[----:B------:R-:W2:Y:S01]  /*5980*/  LDL.LU R105, [R1+0xbc] ;  /* 0x0000bc0001697983 */ /* 0x000ea20000300800 */
[----:B------:R-:W-:-:S03]  /*5990*/  IADD3 RZ, P1, PT, R101, R10, RZ ;  /* 0x0000000a65ff7210 */ /* 0x000fc60007f3e0ff */
[----:B------:R0:W-:Y:S01]  /*59a0*/  STS.U16 [R16+UR5+0x10400], R11 ;  /* 0x0104000b10007988 */ /* 0x0001e20008000405 */
[----:B------:R-:W-:Y:S01]  /*59b0*/  PRMT R70, RZ, 0x7610, R70 ;  /* 0x00007610ff467816 */ /* 0x000fe20000000046 */
[----:B-----5:R-:W-:Y:S01]  /*59c0*/  IMAD.X R19, R34, 0x1, R9, P2 ;  /* 0x0000000122137824 */ /* 0x020fe200010e0609 */
[----:B0-----:R-:W-:Y:S01]  /*59d0*/  PRMT R11, RZ, 0x7610, R11 ;  /* 0x00007610ff0b7816 */ /* 0x001fe2000000000b */
[----:B------:R-:W-:Y:S01]  /*59e0*/  STS.U16 [R16+UR5+0x10000], R2 ;  /* 0x0100000210007988 */ /* 0x000fe20008000405 */
[----:B------:R-:W-:-:S03]  /*59f0*/  IADD3 RZ, P2, PT, R100, R10, RZ ;  /* 0x0000000a64ff7210 */ /* 0x000fc60007f5e0ff */
[----:B------:R-:W-:Y:S04]  /*5a00*/  STS.U16 [R16+UR5+0x10800], R12 ;  /* 0x0108000c10007988 */ /* 0x000fe80008000405 */
[----:B------:R0:W5:Y:S01]  /*5a10*/  @!P0 LDG.E.U16 R11, desc[UR8][R32.64] ;  /* 0x00000008200b8981 */ /* 0x000162000c1e1500 */
[----:B------:R-:W-:-:S03]  /*5a20*/  IMAD.IADD R34, R99, 0x1, R10 ;  /* 0x0000000163227824 */ /* 0x000fc600078e020a */
[----:B------:R-:W-:Y:S04]  /*5a30*/  STS.U16 [R16+UR5+0x10c00], R36 ;  /* 0x010c002410007988 */ /* 0x000fe80008000405 */
[----:B------:R-:W-:Y:S01]  /*5a40*/  STS.U16 [R16+UR5+0x11000], R37 ;  /* 0x0110002510007988 */ /* 0x000fe20008000405 */
[----:B0-----:R-:W-:-:S03]  /*5a50*/  IMAD.IADD R32, R101, 0x1, R10 ;  /* 0x0000000165207824 */ /* 0x001fc600078e020a */
[----:B------:R-:W-:Y:S04]  /*5a60*/  STS.U16 [R16+UR5+0x11400], R38 ;  /* 0x0114002610007988 */ /* 0x000fe80008000405 */
[----:B------:R-:W-:Y:S04]  /*5a70*/  STS.U16 [R16+UR5+0x11800], R39 ;  /* 0x0118002710007988 */ /* 0x000fe80008000405 */
[----:B------:R-:W-:Y:S04]  /*5a80*/  STS.U16 [R16+UR5+0x11c00], R56 ;  /* 0x011c003810007988 */ /* 0x000fe80008000405 */
[----:B------:R-:W-:Y:S04]  /*5a90*/  STS.U16 [R16+UR5+0x12000], R57 ;  /* 0x0120003910007988 */ /* 0x000fe80008000405 */
[----:B------:R-:W-:Y:S04]  /*5aa0*/  STS.U16 [R16+UR5+0x12400], R58 ;  /* 0x0124003a10007988 */ /* 0x000fe80008000405 */
[----:B------:R-:W-:Y:S04]  /*5ab0*/  STS.U16 [R16+UR5+0x12800], R59 ;  /* 0x0128003b10007988 */ /* 0x000fe80008000405 */
[----:B------:R-:W-:Y:S04]  /*5ac0*/  STS.U16 [R16+UR5+0x12c00], R64 ;  /* 0x012c004010007988 */ /* 0x000fe80008000405 */
[----:B------:R-:W-:Y:S04]  /*5ad0*/  STS.U16 [R16+UR5+0x13000], R65 ;  /* 0x0130004110007988 */ /* 0x000fe80008000405 */
[----:B------:R0:W-:Y:S01]  /*5ae0*/  STS.U16 [R16+UR5+0x13400], R66 ;  /* 0x0134004210007988 */ /* 0x0001e20008000405 */
[----:B----4-:R-:W-:Y:S01]  /*5af0*/  IMAD.X R33, R104, 0x1, R9, P1 ;  /* 0x0000000168217824 */ /* 0x010fe200008e0609 */
[----:B------:R-:W-:-:S02]  /*5b00*/  IADD3 RZ, P1, PT, R99, R10, RZ ;  /* 0x0000000a63ff7210 */ /* 0x000fc40007f3e0ff */
[----:B------:R1:W4:Y:S04]  /*5b10*/  @!P0 LDG.E.U16 R70, desc[UR8][R18.64] ;  /* 0x0000000812468981 */ /* 0x000328000c1e1500 */
[----:B------:R-:W-:Y:S01]  /*5b20*/  STL [R1+0x200], R101 ;  /* 0x0002006501007387 */ /* 0x000fe20000100800 */
[----:B0-----:R-:W-:-:S03]  /*5b30*/  PRMT R16, RZ, 0x7610, R16 ;  /* 0x00007610ff107816 */ /* 0x001fc60000000010 */
[----:B------:R-:W-:Y:S01]  /*5b40*/  STL [R1+0x204], R104 ;  /* 0x0002046801007387 */ /* 0x000fe20000100800 */
[----:B-1----:R-:W-:-:S03]  /*5b50*/  PRMT R18, RZ, 0x7610, R18 ;  /* 0x00007610ff127816 */ /* 0x002fc60000000012 */
[----:B------:R-:W-:Y:S01]  /*5b60*/  STL [R1+0x208], R100 ;  /* 0x0002086401007387 */ /* 0x000fe20000100800 */
[----:B------:R-:W-:-:S03]  /*5b70*/  PRMT R69, RZ, 0x7610, R69 ;  /* 0x00007610ff457816 */ /* 0x000fc60000000045 */
[----:B---3--:R-:W-:Y:S01]  /*5b80*/  STL [R1+0x20c], R106 ;  /* 0x00020c6a01007387 */ /* 0x008fe20000100800 */
[----:B------:R-:W-:-:S03]  /*5b90*/  PRMT R19, RZ, 0x7610, R19 ;  /* 0x00007610ff137816 */ /* 0x000fc60000000013 */
[----:B------:R0:W3:Y:S01]  /*5ba0*/  @!P0 LDG.E.U16 R16, desc[UR8][R32.64] ;  /* 0x0000000820108981 */ /* 0x0000e2000c1e1500 */
[----:B------:R-:W-:Y:S01]  /*5bb0*/  IMAD.X R35, R103, 0x1, R9, P1 ;  /* 0x0000000167237824 */ /* 0x000fe200008e0609 */
[----:B------:R-:W-:Y:S02]  /*5bc0*/  IADD3 RZ, P1, PT, R97, R10, RZ ;  /* 0x0000000a61ff7210 */ /* 0x000fe40007f3e0ff */
[----:B------:R-:W-:Y:S01]  /*5bd0*/  STL [R1+0x210], R99 ;  /* 0x0002106301007387 */ /* 0x000fe20000100800 */
[----:B0-----:R-:W-:-:S03]  /*5be0*/  IMAD.IADD R32, R100, 0x1, R10 ;  /* 0x0000000164207824 */ /* 0x001fc600078e020a */
[----:B------:R-:W-:Y:S01]  /*5bf0*/  STL [R1+0x214], R103 ;  /* 0x0002146701007387 */ /* 0x000fe20000100800 */
[----:B------:R-:W-:Y:S01]  /*5c00*/  IMAD.X R33, R106, 0x1, R9, P2 ;  /* 0x000000016a217824 */ /* 0x000fe200010e0609 */
[----:B------:R-:W-:Y:S02]  /*5c10*/  IADD3 RZ, P2, PT, R98, R10, RZ ;  /* 0x0000000a62ff7210 */ /* 0x000fe40007f5e0ff */
[----:B------:R0:W3:Y:S04]  /*5c20*/  @!P0 LDG.E.U16 R18, desc[UR8][R34.64] ;  /* 0x0000000822128981 */ /* 0x0000e8000c1e1500 */
[----:B------:R-:W-:Y:S01]  /*5c30*/  STL [R1+0x218], R98 ;  /* 0x0002186201007387 */ /* 0x000fe20000100800 */
[----:B------:R-:W-:-:S03]  /*5c40*/  IMAD.IADD R36, R95, 0x1, R10 ;  /* 0x000000015f247824 */ /* 0x000fc600078e020a */
[----:B------:R1:W3:Y:S01]  /*5c50*/  @!P0 LDG.E.U16 R69, desc[UR8][R32.64] ;  /* 0x0000000820458981 */ /* 0x0002e2000c1e1500 */
[--C-:B0-----:R-:W-:Y:S02]  /*5c60*/  IMAD.IADD R34, R97, 0x1, R10.reuse ;  /* 0x0000000161227824 */ /* 0x101fe400078e020a */
[----:B-1----:R-:W-:Y:S02]  /*5c70*/  IMAD.IADD R32, R98, 0x1, R10 ;  /* 0x0000000162207824 */ /* 0x002fe400078e020a */
[--C-:B--2---:R-:W-:Y:S01]  /*5c80*/  IMAD.X R35, R102, 0x1, R9.reuse, P1 ;  /* 0x0000000166237824 */ /* 0x104fe200008e0609 */
[----:B------:R-:W-:Y:S01]  /*5c90*/  IADD3 RZ, P1, PT, R95, R10, RZ ;  /* 0x0000000a5fff7210 */ /* 0x000fe20007f3e0ff */
[----:B------:R-:W-:Y:S01]  /*5ca0*/  STL [R1+0x21c], R105 ;  /* 0x00021c6901007387 */ /* 0x000fe20000100800 */
[----:B------:R-:W-:-:S03]  /*5cb0*/  IMAD.X R33, R105, 0x1, R9, P2 ;  /* 0x0000000169217824 */ /* 0x000fc600010e0609 */
[----:B------:R-:W-:Y:S01]  /*5cc0*/  STL [R1+0x220], R97 ;  /* 0x0002206101007387 */ /* 0x000fe20000100800 */
[----:B------:R-:W-:-:S03]  /*5cd0*/  IADD3 RZ, P2, PT, R96, R10, RZ ;  /* 0x0000000a60ff7210 */ /* 0x000fc60007f5e0ff */
[----:B------:R-:W-:Y:S01]  /*5ce0*/  STL [R1+0x224], R102 ;  /* 0x0002246601007387 */ /* 0x000fe20000100800 */
[----:B------:R-:W-:-:S03]  /*5cf0*/  IMAD.X R37, R8, 0x1, R9, P1 ;  /* 0x0000000108257824 */ /* 0x000fc600008e0609 */
[----:B------:R0:W-:Y:S04]  /*5d00*/  STL [R1+0x22c], R96 ;  /* 0x00022c6001007387 */ /* 0x0001e80000100800 */
[----:B------:R1:W2:Y:S04]  /*5d10*/  @!P0 LDG.E.U16 R19, desc[UR8][R34.64] ;  /* 0x0000000822138981 */ /* 0x0002a8000c1e1500 */
[----:B------:R-:W-:Y:S04]  /*5d20*/  STL [R1+0x230], R112 ;  /* 0x0002307001007387 */ /* 0x000fe80000100800 */
[----:B------:R5:W-:Y:S01]  /*5d30*/  STL [R1+0x234], R95 ;  /* 0x0002345f01007387 */ /* 0x000be20000100800 */
[----:B-1----:R-:W-:-:S03]  /*5d40*/  IADD3 R34, PT, PT, R96, R10, RZ ;  /* 0x0000000a60227210 */ /* 0x002fc60007ffe0ff */
[----:B0-----:R-:W2:Y:S04]  /*5d50*/  LDL R96, [R1+0x144] ;  /* 0x0001440001607983 */ /* 0x001ea80000100800 */
[----:B------:R-:W2:Y:S04]  /*5d60*/  LDL R102, [R1+0x8c] ;  /* 0x00008c0001667983 */ /* 0x000ea80000100800 */
[----:B-----5:R-:W5:Y:S04]  /*5d70*/  LDL R95, [R1+0x110] ;  /* 0x00011000015f7983 */ /* 0x020f680000100800 */
[----:B------:R-:W2:Y:S04]  /*5d80*/  LDL R8, [R1+0x4] ;  /* 0x0000040001087983 */ /* 0x000ea80000100800 */
[----:B------:R-:W2:Y:S04]  /*5d90*/  LDL.LU R105, [R1+0x10] ;  /* 0x0000100001697983 */ /* 0x000ea80000300800 */
[----:B------:R-:W2:Y:S04]  /*5da0*/  LDL.LU R98, [R1+0xa8] ;  /* 0x0000a80001627983 */ /* 0x000ea80000300800 */
[----:B------:R-:W2:Y:S04]  /*5db0*/  LDL.LU R103, [R1+0x14] ;  /* 0x0000140001677983 */ /* 0x000ea80000300800 */
[----:B------:R-:W2:Y:S04]  /*5dc0*/  LDL.LU R99, [R1+0xac] ;  /* 0x0000ac0001637983 */ /* 0x000ea80000300800 */
[----:B------:R-:W2:Y:S04]  /*5dd0*/  LDL.LU R106, [R1+0x18] ;  /* 0x00001800016a7983 */ /* 0x000ea80000300800 */
[----:B------:R-:W2:Y:S04]  /*5de0*/  LDL.LU R100, [R1+0xb0] ;  /* 0x0000b00001647983 */ /* 0x000ea80000300800 */
[----:B------:R-:W2:Y:S04]  /*5df0*/  LDL.LU R104, [R1+0x1c] ;  /* 0x00001c0001687983 */ /* 0x000ea80000300800 */
[----:B------:R-:W2:Y:S01]  /*5e00*/  LDL.LU R101, [R1+0xb4] ;  /* 0x0000b40001657983 */ /* 0x000ea20000300800 */
[----:B------:R-:W-:Y:S01]  /*5e10*/  PRMT R68, RZ, 0x7610, R68 ;  /* 0x00007610ff447816 */ /* 0x000fe20000000044 */
[----:B------:R-:W-:Y:S01]  /*5e20*/  IMAD.X R35, R112, 0x1, R9, P2 ;  /* 0x0000000170237824 */ /* 0x000fe200010e0609 */
[----:B------:R-:W-:-:S02]  /*5e30*/  PRMT R64, RZ, 0x7610, R64 ;  /* 0x00007610ff407816 */ /* 0x000fc40000000040 */
[----:B------:R-:W-:Y:S02]  /*5e40*/  PRMT R59, RZ, 0x7610, R59 ;  /* 0x00007610ff3b7816 */ /* 0x000fe4000000003b */
[----:B------:R-:W-:Y:S01]  /*5e50*/  PRMT R58, RZ, 0x7610, R58 ;  /* 0x00007610ff3a7816 */ /* 0x000fe2000000003a */
[----:B------:R0:W3:Y:S01]  /*5e60*/  @!P0 LDG.E.U16 R68, desc[UR8][R32.64] ;  /* 0x0000000820448981 */ /* 0x0000e2000c1e1500 */
[-C--:B------:R-:W-:Y:S02]  /*5e70*/  IADD3 RZ, P2, PT, R94, R10.reuse, RZ ;  /* 0x0000000a5eff7210 */ /* 0x080fe40007f5e0ff */
[----:B------:R-:W-:Y:S01]  /*5e80*/  IADD3 RZ, P1, PT, R93, R10, RZ ;  /* 0x0000000a5dff7210 */ /* 0x000fe20007f3e0ff */
[----:B------:R1:W3:Y:S01]  /*5e90*/  @!P0 LDG.E.U16 R64, desc[UR8][R34.64] ;  /* 0x0000000822408981 */ /* 0x0002e2000c1e1500 */
[----:B------:R-:W-:Y:S02]  /*5ea0*/  PRMT R57, RZ, 0x7610, R57 ;  /* 0x00007610ff397816 */ /* 0x000fe40000000039 */
[----:B------:R-:W-:Y:S01]  /*5eb0*/  PRMT R56, RZ, 0x7610, R56 ;  /* 0x00007610ff387816 */ /* 0x000fe20000000038 */
[----:B------:R-:W-:Y:S01]  /*5ec0*/  IMAD.IADD R38, R13, 0x1, R10 ;  /* 0x000000010d267824 */ /* 0x000fe200078e020a */
[----:B------:R-:W-:-:S02]  /*5ed0*/  PRMT R12, RZ, 0x7610, R12 ;  /* 0x00007610ff0c7816 */ /* 0x000fc4000000000c */
[----:B------:R-:W-:Y:S01]  /*5ee0*/  PRMT R2, RZ, 0x7610, R2 ;  /* 0x00007610ff027816 */ /* 0x000fe20000000002 */
[----:B------:R-:W-:Y:S01]  /*5ef0*/  IMAD.IADD R66, R0, 0x1, R10 ;  /* 0x0000000100427824 */ /* 0x000fe200078e020a */
[----:B0-----:R-:W-:Y:S01]  /*5f00*/  PRMT R32, RZ, 0x7610, R32 ;  /* 0x00007610ff207816 */ /* 0x001fe20000000020 */
[----:B-1----:R-:W-:Y:S01]  /*5f10*/  IMAD.IADD R34, R94, 0x1, R10 ;  /* 0x000000015e227824 */ /* 0x002fe200078e020a */
[----:B------:R-:W-:Y:S01]  /*5f20*/  PRMT R65, RZ, 0x7610, R65 ;  /* 0x00007610ff417816 */ /* 0x000fe20000000041 */
[----:B------:R-:W-:Y:S01]  /*5f30*/  IMAD.X R35, R111, 0x1, R9, P2 ;  /* 0x000000016f237824 */ /* 0x000fe200010e0609 */
[----:B------:R-:W3:Y:S04]  /*5f40*/  LDL R97, [R1+0x100] ;  /* 0x0001000001617983 */ /* 0x000ee80000100800 */
[----:B------:R0:W3:Y:S01]  /*5f50*/  @!P0 LDG.E.U16 R32, desc[UR8][R36.64] ;  /* 0x0000000824208981 */ /* 0x0000e2000c1e1500 */
[----:B------:R-:W-:-:S03]  /*5f60*/  PRMT R33, RZ, 0x7610, R33 ;  /* 0x00007610ff217816 */ /* 0x000fc60000000021 */
[----:B------:R1:W3:Y:S01]  /*5f70*/  @!P0 LDG.E.U16 R59, desc[UR8][R34.64] ;  /* 0x00000008223b8981 */ /* 0x0002e2000c1e1500 */
[----:B0-----:R-:W-:Y:S01]  /*5f80*/  IMAD.X R37, R114, 0x1, R9, P1 ;  /* 0x0000000172257824 */ /* 0x001fe200008e0609 */
[C---:B------:R-:W-:Y:S01]  /*5f90*/  IADD3 RZ, P1, PT, R92.reuse, R10, RZ ;  /* 0x0000000a5cff7210 */ /* 0x040fe20007f3e0ff */
[--C-:B------:R-:W-:Y:S02]  /*5fa0*/  IMAD.IADD R36, R93, 0x1, R10.reuse ;  /* 0x000000015d247824 */ /* 0x100fe400078e020a */
[----:B-1----:R-:W-:-:S03]  /*5fb0*/  IMAD.IADD R34, R92, 0x1, R10 ;  /* 0x000000015c227824 */ /* 0x002fc600078e020a */
[----:B------:R0:W3:Y:S02]  /*5fc0*/  @!P0 LDG.E.U16 R33, desc[UR8][R36.64] ;  /* 0x0000000824218981 */ /* 0x0000e4000c1e1500 */
[----:B0-----:R-:W-:Y:S02]  /*5fd0*/  IMAD.IADD R36, R91, 0x1, R10 ;  /* 0x000000015b247824 */ /* 0x001fe400078e020a */
[----:B--2---:R-:W-:Y:S01]  /*5fe0*/  IMAD.X R35, R101, 0x1, R9, P1 ;  /* 0x0000000165237824 */ /* 0x004fe200008e0609 */
[----:B------:R-:W-:-:S04]  /*5ff0*/  IADD3 RZ, P1, PT, R91, R10, RZ ;  /* 0x0000000a5bff7210 */ /* 0x000fc80007f3e0ff */
[----:B------:R0:W2:Y:S01]  /*6000*/  @!P0 LDG.E.U16 R58, desc[UR8][R34.64] ;  /* 0x00000008223a8981 */ /* 0x0000a2000c1e1500 */
[----:B------:R-:W-:Y:S01]  /*6010*/  IMAD.X R37, R104, 0x1, R9, P1 ;  /* 0x0000000168257824 */ /* 0x000fe200008e0609 */
[----:B------:R-:W-:Y:S02]  /*6020*/  IADD3 RZ, P1, PT, R90, R10, RZ ;  /* 0x0000000a5aff7210 */ /* 0x000fe40007f3e0ff */
[----:B0-----:R-:W-:-:S06]  /*6030*/  PRMT R34, RZ, 0x7610, R34 ;  /* 0x00007610ff227816 */ /* 0x001fcc0000000022 */
[----:B------:R0:W2:Y:S01]  /*6040*/  @!P0 LDG.E.U16 R34, desc[UR8][R36.64] ;  /* 0x0000000824228981 */ /* 0x0000a2000c1e1500 */
[----:B------:R-:W-:Y:S01]  /*6050*/  PRMT R35, RZ, 0x7610, R35 ;  /* 0x00007610ff237816 */ /* 0x000fe20000000023 */
[----:B0-----:R-:W-:Y:S02]  /*6060*/  IMAD.IADD R36, R90, 0x1, R10 ;  /* 0x000000015a247824 */ /* 0x001fe400078e020a */
[----:B------:R-:W-:Y:S01]  /*6070*/  IMAD.X R37, R118, 0x1, R9, P1 ;  /* 0x0000000176257824 */ /* 0x000fe200008e0609 */
[----:B------:R-:W-:-:S04]  /*6080*/  IADD3 RZ, P1, PT, R89, R10, RZ ;  /* 0x0000000a59ff7210 */ /* 0x000fc80007f3e0ff */
[----:B------:R0:W2:Y:S02]  /*6090*/  @!P0 LDG.E.U16 R57, desc[UR8][R36.64] ;  /* 0x0000000824398981 */ /* 0x0000a4000c1e1500 */
[----:B0-----:R-:W-:Y:S01]  /*60a0*/  IMAD.IADD R36, R89, 0x1, R10 ;  /* 0x0000000159247824 */ /* 0x001fe200078e020a */
[----:B------:R-:W-:Y:S02]  /*60b0*/  IADD3.X R37, PT, PT, R100, R9, RZ, P1, !PT ;  /* 0x0000000964257210 */ /* 0x000fe40000ffe4ff */
[----:B------:R-:W-:-:S03]  /*60c0*/  IADD3 RZ, P1, PT, R88, R10, RZ ;  /* 0x0000000a58ff7210 */ /* 0x000fc60007f3e0ff */
[----:B------:R0:W2:Y:S02]  /*60d0*/  @!P0 LDG.E.U16 R35, desc[UR8][R36.64] ;  /* 0x0000000824238981 */ /* 0x0000a4000c1e1500 */
[----:B0-----:R-:W-:Y:S02]  /*60e0*/  IMAD.IADD R36, R88, 0x1, R10 ;  /* 0x0000000158247824 */ /* 0x001fe400078e020a */
[----:B------:R-:W-:Y:S01]  /*60f0*/  IMAD.X R37, R106, 0x1, R9, P1 ;  /* 0x000000016a257824 */ /* 0x000fe200008e0609 */
        /* <DEDUP_REMOVED lines=11> */
[----:B0-----:R-:W-:Y:S02]  /*61b0*/  IMAD.IADD R38, R4, 0x1, R10 ;  /* 0x0000000104267824 */ /* 0x001fe400078e020a */
[----:B------:R-:W-:Y:S01]  /*61c0*/  IMAD.X R39, R103, 0x1, R9, P1 ;  /* 0x0000000167277824 */ /* 0x000fe200008e0609 */
[----:B------:R-:W-:-:S04]  /*61d0*/  IADD3 RZ, P1, PT, R3, R10, RZ ;  /* 0x0000000a03ff7210 */ /* 0x000fc80007f3e0ff */
        /* <DEDUP_REMOVED lines=14> */
[----:B0-----:R-:W-:Y:S01]  /*62c0*/  IADD3 R66, PT, PT, R7, R10, RZ ;  /* 0x0000000a07427210 */ /* 0x001fe20007ffe0ff */
[----:B------:R-:W-:-:S05]  /*62d0*/  IMAD.X R67, R113, 0x1, R9, P1 ;  /* 0x0000000171437824 */ /* 0x000fca00008e0609 */
[----:B------:R0:W2:Y:S02]  /*62e0*/  @!P0 LDG.E.U16 R39, desc[UR8][R66.64] ;  /* 0x0000000842278981 */ /* 0x0000a4000c1e1500 */
[----:B0-----:R-:W-:Y:S02]  /*62f0*/  IADD3 R66, P1, PT, R96, R10, RZ ;  /* 0x0000000a60427210 */ /* 0x001fe40007f3e0ff */
[----:B------:R-:W2:Y:S03]  /*6300*/  LDL R96, [R1+0x80] ;  /* 0x0000800001607983 */ /* 0x000ea60000100800 */
[----:B-----5:R-:W-:Y:S02]  /*6310*/  IMAD.X R67, R95, 0x1, R9, P1 ;  /* 0x000000015f437824 */ /* 0x020fe400008e0609 */
[----:B------:R-:W5:Y:S01]  /*6320*/  LDL R95, [R1+0x78] ;  /* 0x00007800015f7983 */ /* 0x000f620000100800 */
[----:B------:R-:W-:-:S06]  /*6330*/  PRMT R84, RZ, 0x7610, R84 ;  /* 0x00007610ff547816 */ /* 0x000fcc0000000054 */
[----:B------:R0:W4:Y:S01]  /*6340*/  @!P0 LDG.E.U16 R84, desc[UR8][R66.64] ;  /* 0x0000000842548981 */ /* 0x000122000c1e1500 */
[----:B------:R-:W-:Y:S02]  /*6350*/  PRMT R83, RZ, 0x7610, R83 ;  /* 0x00007610ff537816 */ /* 0x000fe40000000053 */
[----:B0-----:R-:W-:-:S05]  /*6360*/  IADD3 R66, P1, PT, R102, R10, RZ ;  /* 0x0000000a66427210 */ /* 0x001fca0007f3e0ff */
[--C-:B------:R-:W-:Y:S02]  /*6370*/  IMAD.X R67, R8, 0x1, R9.reuse, P1 ;  /* 0x0000000108437824 */ /* 0x100fe400008e0609 */
[----:B------:R-:W4:Y:S04]  /*6380*/  LDL R8, [R1+0x74] ;  /* 0x0000740001087983 */ /* 0x000f280000100800 */
[----:B------:R0:W4:Y:S01]  /*6390*/  @!P0 LDG.E.U16 R83, desc[UR8][R66.64] ;  /* 0x0000000842538981 */ /* 0x000122000c1e1500 */
[----:B------:R-:W-:Y:S02]  /*63a0*/  PRMT R82, RZ, 0x7610, R82 ;  /* 0x00007610ff527816 */ /* 0x000fe40000000052 */
[----:B0-----:R-:W-:Y:S01]  /*63b0*/  IADD3 R66, P1, PT, R15, R10, RZ ;  /* 0x0000000a0f427210 */ /* 0x001fe20007f3e0ff */
[----:B------:R0:W-:Y:S04]  /*63c0*/  STL [R1+0x19c], R15 ;  /* 0x00019c0f01007387 */ /* 0x0001e80000100800 */
[----:B------:R-:W-:-:S05]  /*63d0*/  IMAD.X R67, R14, 0x1, R9, P1 ;  /* 0x000000010e437824 */ /* 0x000fca00008e0609 */
[----:B------:R3:W4:Y:S04]  /*63e0*/  @!P0 LDG.E.U16 R82, desc[UR8][R66.64] ;  /* 0x0000000842528981 */ /* 0x000728000c1e1500 */
[----:B0-----:R-:W4:Y:S04]  /*63f0*/  LDL.LU R15, [R1+0x108] ;  /* 0x00010800010f7983 */ /* 0x001f280000300800 */
[----:B------:R0:W-:Y:S01]  /*6400*/  STL [R1+0x1a0], R14 ;  /* 0x0001a00e01007387 */ /* 0x0001e20000100800 */
[----:B---3--:R-:W-:-:S03]  /*6410*/  IADD3 R66, P1, PT, R97, R10, RZ ;  /* 0x0000000a61427210 */ /* 0x008fc60007f3e0ff */
[----:B0-----:R-:W3:Y:S04]  /*6420*/  LDL.LU R14, [R1] ;  /* 0x00000000010e7983 */ /* 0x001ee80000300800 */
[----:B------:R-:W3:Y:S01]  /*6430*/  LDL R102, [R1+0xf8] ;  /* 0x0000f80001667983 */ /* 0x000ee20000100800 */
[----:B--2---:R-:W-:-:S03]  /*6440*/  IMAD.X R67, R96, 0x1, R9, P1 ;  /* 0x0000000160437824 */ /* 0x004fc600008e0609 */
[----:B------:R-:W2:Y:S01]  /*6450*/  LDL R96, [R1+0x6c] ;  /* 0x00006c0001607983 */ /* 0x000ea20000100800 */
[----:B------:R-:W-:-:S04]  /*6460*/  LOP3.LUT R72, R72, 0x180, RZ, 0xc0, !PT ;  /* 0x0000018048487812 */ /* 0x000fc800078ec0ff */
[----:B------:R-:W-:-:S04]  /*6470*/  SHF.R.U32.HI R72, RZ, 0x3, R72 ;  /* 0x00000003ff487819 */ /* 0x000fc80000011648 */
[--C-:B------:R-:W-:Y:S02]  /*6480*/  LOP3.LUT R72, R72, 0x3fe, R77.reuse, 0x78, !PT ;  /* 0x000003fe48487812 */ /* 0x100fe400078e784d */
[----:B------:R-:W-:-:S06]  /*6490*/  PRMT R77, RZ, 0x7610, R77 ;  /* 0x00007610ff4d7816 */ /* 0x000fcc000000004d */
[----:B------:R5:W2:Y:S04]  /*64a0*/  @!P0 LDG.E.U16 R77, desc[UR8][R66.64] ;  /* 0x00000008424d8981 */ /* 0x000aa8000c1e1500 */
[----:B------:R0:W-:Y:S01]  /*64b0*/  STL [R1+0x1a4], R124 ;  /* 0x0001a47c01007387 */ /* 0x0001e20000100800 */
[----:B-----5:R-:W-:-:S05]  /*64c0*/  IADD3 R66, P1, PT, R95, R10, RZ ;  /* 0x0000000a5f427210 */ /* 0x020fca0007f3e0ff */
[----:B------:R-:W-:Y:S02]  /*64d0*/  IMAD.X R67, R124, 0x1, R9, P1 ;  /* 0x000000017c437824 */ /* 0x000fe400008e0609 */
[----:B0-----:R-:W5:Y:S04]  /*64e0*/  LDL.LU R124, [R1+0x84] ;  /* 0x00008400017c7983 */ /* 0x001f680000300800 */
[----:B------:R-:W5:Y:S01]  /*64f0*/  LDL R95, [R1+0x64] ;  /* 0x00006400015f7983 */ /* 0x000f620000100800 */
[----:B------:R-:W-:-:S03]  /*6500*/  PRMT R78, RZ, 0x7610, R78 ;  /* 0x00007610ff4e7816 */ /* 0x000fc6000000004e */
[----:B------:R-:W5:Y:S04]  /*6510*/  LDL R97, [R1+0xec] ;  /* 0x0000ec0001617983 */ /* 0x000f680000100800 */
[----:B------:R4:W5:Y:S01]  /*6520*/  @!P0 LDG.E.U16 R78, desc[UR8][R66.64] ;  /* 0x00000008424e8981 */ /* 0x000962000c1e1500 */
[----:B------:R-:W-:Y:S02]  /*6530*/  PRMT R79, RZ, 0x7610, R79 ;  /* 0x00007610ff4f7816 */ /* 0x000fe4000000004f */
[----:B----4-:R-:W-:Y:S01]  /*6540*/  IADD3 R66, P1, PT, R8, R10, RZ ;  /* 0x0000000a08427210 */ /* 0x010fe20007f3e0ff */
[----:B------:R-:W-:Y:S02]  /*6550*/  IMAD.MOV.U32 R8, RZ, RZ, R23 ;  /* 0x000000ffff087224 */ /* 0x000fe400078e0017 */
[----:B------:R-:W4:Y:S02]  /*6560*/  LDL R23, [R1+0x60] ;  /* 0x0000600001177983 */ /* 0x000f240000100800 */
[----:B------:R-:W-:-:S02]  /*6570*/  IMAD.X R67, R123, 0x1, R9, P1 ;  /* 0x000000017b437824 */ /* 0x000fc400008e0609 */
[----:B------:R0:W-:Y:S04]  /*6580*/  STL [R1+0x1b4], R123 ;  /* 0x0001b47b01007387 */ /* 0x0001e80000100800 */
[----:B------:R3:W4:Y:S04]  /*6590*/  @!P0 LDG.E.U16 R79, desc[UR8][R66.64] ;  /* 0x00000008424f8981 */ /* 0x000728000c1e1500 */
[----:B0-----:R-:W4:Y:S01]  /*65a0*/  LDL.LU R123, [R1+0x140] ;  /* 0x00014000017b7983 */ /* 0x001f220000300800 */
[----:B---3--:R-:W-:-:S03]  /*65b0*/  IADD3 R66, P1, PT, R102, R10, RZ ;  /* 0x0000000a66427210 */ /* 0x008fc60007f3e0ff */
[----:B------:R-:W3:Y:S02]  /*65c0*/  LDL R102, [R1+0x134] ;  /* 0x0001340001667983 */ /* 0x000ee40000100800 */
[----:B--2---:R-:W-:Y:S02]  /*65d0*/  IMAD.X R67, R96, 0x1, R9, P1 ;  /* 0x0000000160437824 */ /* 0x004fe400008e0609 */
[----:B------:R-:W2:Y:S01]  /*65e0*/  LDL R96, [R1+0xe8] ;  /* 0x0000e80001607983 */ /* 0x000ea20000100800 */
[----:B------:R-:W-:-:S06]  /*65f0*/  PRMT R80, RZ, 0x7610, R80 ;  /* 0x00007610ff507816 */ /* 0x000fcc0000000050 */
[----:B------:R5:W2:Y:S01]  /*6600*/  @!P0 LDG.E.U16 R80, desc[UR8][R66.64] ;  /* 0x0000000842508981 */ /* 0x000aa2000c1e1500 */
[----:B------:R-:W-:-:S03]  /*6610*/  PRMT R81, RZ, 0x7610, R81 ;  /* 0x00007610ff517816 */ /* 0x000fc60000000051 */
[----:B------:R-:W-:Y:S01]  /*6620*/  STS.U16 [R72+UR5+0x1800], R73 ;  /* 0x0018004948007988 */ /* 0x000fe20008000405 */
[----:B-----5:R-:W-:-:S03]  /*6630*/  IADD3 R66, P1, PT, R95, R10, RZ ;  /* 0x0000000a5f427210 */ /* 0x020fc60007f3e0ff */
[----:B------:R-:W5:Y:S02]  /*6640*/  LDL R95, [R1+0x54] ;  /* 0x00005400015f7983 */ /* 0x000f640000100800 */
[----:B------:R-:W-:Y:S02]  /*6650*/  IMAD.X R67, R121, 0x1, R9, P1 ;  /* 0x0000000179437824 */ /* 0x000fe400008e0609 */
[----:B------:R0:W-:Y:S04]  /*6660*/  STL [R1+0x1b8], R121 ;  /* 0x0001b87901007387 */ /* 0x0001e80000100800 */
[----:B------:R1:W5:Y:S04]  /*6670*/  @!P0 LDG.E.U16 R81, desc[UR8][R66.64] ;  /* 0x0000000842518981 */ /* 0x000368000c1e1500 */
[----:B0-----:R-:W5:Y:S01]  /*6680*/  LDL.LU R121, [R1+0x10c] ;  /* 0x00010c0001797983 */ /* 0x001f620000300800 */
[----:B-1----:R-:W-:-:S03]  /*6690*/  IADD3 R66, P1, PT, R97, R10, RZ ;  /* 0x0000000a61427210 */ /* 0x002fc60007f3e0ff */
[----:B------:R-:W5:Y:S02]  /*66a0*/  LDL R97, [R1+0xe0] ;  /* 0x0000e00001617983 */ /* 0x000f640000100800 */
[----:B----4-:R-:W-:Y:S02]  /*66b0*/  IMAD.X R67, R23, 0x1, R9, P1 ;  /* 0x0000000117437824 */ /* 0x010fe400008e0609 */
[----:B------:R-:W4:Y:S01]  /*66c0*/  LDL R23, [R1+0x50] ;  /* 0x0000500001177983 */ /* 0x000f220000100800 */
[----:B------:R-:W-:-:S06]  /*66d0*/  PRMT R73, RZ, 0x7610, R73 ;  /* 0x00007610ff497816 */ /* 0x000fcc0000000049 */
[----:B------:R3:W4:Y:S02]  /*66e0*/  @!P0 LDG.E.U16 R73, desc[UR8][R66.64] ;  /* 0x0000000842498981 */ /* 0x000724000c1e1500 */
[----:B---3--:R-:W-:Y:S02]  /*66f0*/  IADD3 R66, P1, PT, R102, R10, RZ ;  /* 0x0000000a66427210 */ /* 0x008fe40007f3e0ff */
[----:B------:R0:W-:Y:S04]  /*6700*/  STS.U16 [R72+UR5+0x2000], R84 ;  /* 0x0020005448007988 */ /* 0x0001e80008000405 */
[----:B0-----:R-:W3:Y:S01]  /*6710*/  LDL R84, [R1+0xdc] ;  /* 0x0000dc0001547983 */ /* 0x001ee20000100800 */
[----:B--2---:R-:W-:-:S03]  /*6720*/  IMAD.X R67, R96, 0x1, R9, P1 ;  /* 0x0000000160437824 */ /* 0x004fc600008e0609 */
[----:B------:R-:W2:Y:S04]  /*6730*/  LDL R96, [R1+0x12c] ;  /* 0x00012c0001607983 */ /* 0x000ea80000100800 */
[----:B------:R0:W-:Y:S02]  /*6740*/  STS.U16 [R72+UR5+0x1000], R74 ;  /* 0x0010004a48007988 */ /* 0x0001e40008000405 */
[----:B0-----:R-:W-:Y:S02]  /*6750*/  PRMT R74, RZ, 0x7610, R74 ;  /* 0x00007610ff4a7816 */ /* 0x001fe4000000004a */
[----:B------:R0:W-:Y:S04]  /*6760*/  STS.U16 [R72+UR5+0x800], R75 ;  /* 0x0008004b48007988 */ /* 0x0001e80008000405 */
[----:B------:R5:W3:Y:S01]  /*6770*/  @!P0 LDG.E.U16 R74, desc[UR8][R66.64] ;  /* 0x00000008424a8981 */ /* 0x000ae2000c1e1500 */
[----:B0-----:R-:W-:-:S02]  /*6780*/  PRMT R75, RZ, 0x7610, R75 ;  /* 0x00007610ff4b7816 */ /* 0x001fc4000000004b */
[-C--:B-----5:R-:W-:Y:S02]  /*6790*/  IADD3 R66, P1, PT, R95, R10.reuse, RZ ;  /* 0x0000000a5f427210 */ /* 0x0a0fe40007f3e0ff */
[----:B------:R-:W5:Y:S03]  /*67a0*/  LDL R95, [R1+0x44] ;  /* 0x00004400015f7983 */ /* 0x000f660000100800 */
[----:B------:R-:W-:Y:S01]  /*67b0*/  IMAD.X R67, R109, 0x1, R9, P1 ;  /* 0x000000016d437824 */ /* 0x000fe200008e0609 */
[----:B------:R0:W-:Y:S04]  /*67c0*/  STS.U16 [R72+UR5+0x2800], R83 ;  /* 0x0028005348007988 */ /* 0x0001e80008000405 */
[----:B------:R1:W5:Y:S04]  /*67d0*/  @!P0 LDG.E.U16 R75, desc[UR8][R66.64] ;  /* 0x00000008424b8981 */ /* 0x000368000c1e1500 */
[----:B------:R-:W-:Y:S04]  /*67e0*/  STL [R1+0x1c8], R109 ;  /* 0x0001c86d01007387 */ /* 0x000fe80000100800 */
[----:B0-----:R-:W5:Y:S01]  /*67f0*/  LDL R83, [R1+0xd0] ;  /* 0x0000d00001537983 */ /* 0x001f620000100800 */
[----:B-1----:R-:W-:-:S03]  /*6800*/  IADD3 R66, P1, PT, R97, R10, RZ ;  /* 0x0000000a61427210 */ /* 0x002fc60007f3e0ff */
[----:B------:R0:W-:Y:S02]  /*6810*/  STS.U16 [R72+UR5], R76 ;  /* 0x0000004c48007988 */ /* 0x0001e40008000405 */
[----:B----4-:R-:W-:Y:S02]  /*6820*/  IMAD.X R67, R23, 0x1, R9, P1 ;  /* 0x0000000117437824 */ /* 0x010fe400008e0609 */
[----:B------:R-:W4:Y:S04]  /*6830*/  LDL R97, [R1+0x124] ;  /* 0x0001240001617983 */ /* 0x000f280000100800 */
[----:B------:R-:W4:Y:S01]  /*6840*/  LDL R23, [R1+0x34] ;  /* 0x0000340001177983 */ /* 0x000f220000100800 */
[----:B0-----:R-:W-:-:S06]  /*6850*/  PRMT R76, RZ, 0x7610, R76 ;  /* 0x00007610ff4c7816 */ /* 0x001fcc000000004c */
[----:B------:R2:W4:Y:S02]  /*6860*/  @!P0 LDG.E.U16 R76, desc[UR8][R66.64] ;  /* 0x00000008424c8981 */ /* 0x000524000c1e1500 */
[----:B--2---:R-:W-:-:S04]  /*6870*/  IADD3 R66, P1, PT, R96, R10, RZ ;  /* 0x0000000a60427210 */ /* 0x004fc80007f3e0ff */
[----:B---3--:R-:W-:Y:S02]  /*6880*/  IADD3.X R67, PT, PT, R84, R9, RZ, P1, !PT ;  /* 0x0000000954437210 */ /* 0x008fe40000ffe4ff */
[----:B------:R-:W2:Y:S04]  /*6890*/  LDL R84, [R1+0xcc] ;  /* 0x0000cc0001547983 */ /* 0x000ea80000100800 */
[----:B------:R0:W-:Y:S02]  /*68a0*/  STS.U16 [R72+UR5+0x3800], R77 ;  /* 0x0038004d48007988 */ /* 0x0001e40008000405 */
[----:B0-----:R-:W-:Y:S02]  /*68b0*/  PRMT R77, RZ, 0x7610, R77 ;  /* 0x00007610ff4d7816 */ /* 0x001fe4000000004d */
[----:B------:R0:W-:Y:S04]  /*68c0*/  STS.U16 [R72+UR5+0x4000], R78 ;  /* 0x0040004e48007988 */ /* 0x0001e80008000405 */
[----:B------:R5:W3:Y:S01]  /*68d0*/  @!P0 LDG.E.U16 R77, desc[UR8][R66.64] ;  /* 0x00000008424d8981 */ /* 0x000ae2000c1e1500 */
[----:B0-----:R-:W-:-:S02]  /*68e0*/  PRMT R78, RZ, 0x7610, R78 ;  /* 0x00007610ff4e7816 */ /* 0x001fc4000000004e */
[-C--:B-----5:R-:W-:Y:S02]  /*68f0*/  IADD3 R66, P1, PT, R95, R10.reuse, RZ ;  /* 0x0000000a5f427210 */ /* 0x0a0fe40007f3e0ff */
[----:B------:R-:W5:Y:S03]  /*6900*/  LDL.LU R95, [R1+0xa0] ;  /* 0x0000a000015f7983 */ /* 0x000f660000300800 */
[----:B------:R-:W-:Y:S01]  /*6910*/  IMAD.X R67, R108, 0x1, R9, P1 ;  /* 0x000000016c437824 */ /* 0x000fe200008e0609 */
[----:B------:R-:W3:Y:S04]  /*6920*/  LDL.LU R96, [R1+0x148] ;  /* 0x0001480001607983 */ /* 0x000ee80000300800 */
[----:B------:R0:W5:Y:S04]  /*6930*/  @!P0 LDG.E.U16 R78, desc[UR8][R66.64] ;  /* 0x00000008424e8981 */ /* 0x000168000c1e1500 */
[----:B------:R-:W-:Y:S01]  /*6940*/  STL [R1+0x1dc], R108 ;  /* 0x0001dc6c01007387 */ /* 0x000fe20000100800 */
[----:B0-----:R-:W-:-:S03]  /*6950*/  IADD3 R66, P1, PT, R83, R10, RZ ;  /* 0x0000000a53427210 */ /* 0x001fc60007f3e0ff */
[----:B------:R0:W-:Y:S04]  /*6960*/  STS.U16 [R72+UR5+0x4800], R79 ;  /* 0x0048004f48007988 */ /* 0x0001e80008000405 */
[----:B------:R-:W5:Y:S01]  /*6970*/  LDL.LU R83, [R1+0x3c] ;  /* 0x00003c0001537983 */ /* 0x000f620000300800 */
[----:B----4-:R-:W-:-:S03]  /*6980*/  IMAD.X R67, R23, 0x1, R9, P1 ;  /* 0x0000000117437824 */ /* 0x010fc600008e0609 */
[----:B------:R-:W4:Y:S01]  /*6990*/  LDL.LU R23, [R1+0x118] ;  /* 0x0001180001177983 */ /* 0x000f220000300800 */
[----:B0-----:R-:W-:-:S03]  /*69a0*/  PRMT R79, RZ, 0x7610, R79 ;  /* 0x00007610ff4f7816 */ /* 0x001fc6000000004f */
[----:B------:R-:W4:Y:S04]  /*69b0*/  LDL R109, [R1+0x90] ;  /* 0x00009000016d7983 */ /* 0x000f280000100800 */
[----:B------:R0:W4:Y:S04]  /*69c0*/  @!P0 LDG.E.U16 R79, desc[UR8][R66.64] ;  /* 0x00000008424f8981 */ /* 0x000128000c1e1500 */
[----:B------:R-:W4:Y:S01]  /*69d0*/  LDL R108, [R1+0x7c] ;  /* 0x00007c00016c7983 */ /* 0x000f220000100800 */
[----:B0-----:R-:W-:Y:S01]  /*69e0*/  IADD3 R66, P1, PT, R97, R10, RZ ;  /* 0x0000000a61427210 */ /* 0x001fe20007f3e0ff */
[----:B------:R-:W-:-:S02]  /*69f0*/  IMAD.MOV.U32 R97, RZ, RZ, R115 ;  /* 0x000000ffff617224 */ /* 0x000fc400078e0073 */
[----:B------:R-:W4:Y:S04]  /*6a00*/  LDL.LU R115, [R1+0x40] ;  /* 0x0000400001737983 */ /* 0x000f280000300800 */
[----:B------:R-:W4:Y:S01]  /*6a10*/  LDL.LU R112, [R1+0x11c] ;  /* 0x00011c0001707983 */ /* 0x000f220000300800 */
[----:B--2---:R-:W-:Y:S02]  /*6a20*/  IMAD.X R67, R84, 0x1, R9, P1 ;  /* 0x0000000154437824 */ /* 0x004fe400008e0609 */
[----:B------:R-:W-:Y:S02]  /*6a30*/  IMAD.MOV.U32 R84, RZ, RZ, R8 ;  /* 0x000000ffff547224 */ /* 0x000fe400078e0008 */
[----:B------:R-:W2:Y:S04]  /*6a40*/  LDL.LU R8, [R1+0x8] ;  /* 0x0000080001087983 */ /* 0x000ea80000300800 */
[----:B------:R-:W2:Y:S04]  /*6a50*/  LDL.LU R102, [R1+0x94] ;  /* 0x0000940001667983 */ /* 0x000ea80000300800 */
[----:B------:R0:W-:Y:S02]  /*6a60*/  STS.U16 [R72+UR5+0x5000], R80 ;  /* 0x0050005048007988 */ /* 0x0001e40008000405 */
[----:B0-----:R-:W-:-:S02]  /*6a70*/  PRMT R80, RZ, 0x7610, R80 ;  /* 0x00007610ff507816 */ /* 0x001fc40000000050 */
[----:B------:R0:W-:Y:S04]  /*6a80*/  STS.U16 [R72+UR5+0xa000], R71 ;  /* 0x00a0004748007988 */ /* 0x0001e80008000405 */
[----:B------:R3:W2:Y:S01]  /*6a90*/  @!P0 LDG.E.U16 R80, desc[UR8][R66.64] ;  /* 0x0000000842508981 */ /* 0x0006a2000c1e1500 */
[----:B0-----:R-:W-:Y:S02]  /*6aa0*/  PRMT R71, RZ, 0x7610, R71 ;  /* 0x00007610ff477816 */ /* 0x001fe40000000047 */
[----:B---3--:R-:W-:-:S05]  /*6ab0*/  IADD3 R66, P1, PT, R96, R10, RZ ;  /* 0x0000000a60427210 */ /* 0x008fca0007f3e0ff */
[----:B-----5:R-:W-:Y:S01]  /*6ac0*/  IMAD.X R67, R95, 0x1, R9, P1 ;  /* 0x000000015f437824 */ /* 0x020fe200008e0609 */
[----:B------:R0:W-:Y:S04]  /*6ad0*/  STS.U16 [R72+UR5+0xa800], R70 ;  /* 0x00a8004648007988 */ /* 0x0001e80008000405 */
[----:B------:R4:W3:Y:S01]  /*6ae0*/  @!P0 LDG.E.U16 R71, desc[UR8][R66.64] ;  /* 0x0000000842478981 */ /* 0x0008e2000c1e1500 */
[----:B0-----:R-:W-:Y:S02]  /*6af0*/  PRMT R70, RZ, 0x7610, R70 ;  /* 0x00007610ff467816 */ /* 0x001fe40000000046 */
[----:B----4-:R-:W-:-:S05]  /*6b00*/  IADD3 R66, P1, PT, R23, R10, RZ ;  /* 0x0000000a17427210 */ /* 0x010fca0007f3e0ff */
[----:B------:R-:W-:Y:S01]  /*6b10*/  IMAD.X R67, R83, 0x1, R9, P1 ;  /* 0x0000000153437824 */ /* 0x000fe200008e0609 */
[----:B------:R0:W-:Y:S04]  /*6b20*/  STS.U16 [R72+UR5+0xb000], R69 ;  /* 0x00b0004548007988 */ /* 0x0001e80008000405 */
[----:B------:R1:W4:Y:S01]  /*6b30*/  @!P0 LDG.E.U16 R70, desc[UR8][R66.64] ;  /* 0x0000000842468981 */ /* 0x000322000c1e1500 */
[----:B0-----:R-:W-:Y:S02]  /*6b40*/  PRMT R69, RZ, 0x7610, R69 ;  /* 0x00007610ff457816 */ /* 0x001fe40000000045 */
[----:B-1----:R-:W-:-:S05]  /*6b50*/  IADD3 R66, P1, PT, R112, R10, RZ ;  /* 0x0000000a70427210 */ /* 0x002fca0007f3e0ff */
[----:B------:R-:W-:Y:S01]  /*6b60*/  IMAD.X R67, R115, 0x1, R9, P1 ;  /* 0x0000000173437824 */ /* 0x000fe200008e0609 */
[----:B------:R0:W-:Y:S04]  /*6b70*/  STS.U16 [R72+UR5+0xb800], R68 ;  /* 0x00b8004448007988 */ /* 0x0001e80008000405 */
[----:B------:R2:W5:Y:S01]  /*6b80*/  @!P0 LDG.E.U16 R69, desc[UR8][R66.64] ;  /* 0x0000000842458981 */ /* 0x000562000c1e1500 */
[----:B0-----:R-:W-:-:S03]  /*6b90*/  PRMT R68, RZ, 0x7610, R68 ;  /* 0x00007610ff447816 */ /* 0x001fc60000000044 */
[----:B------:R0:W-:Y:S02]  /*6ba0*/  STS.U16 [R72+UR5+0xc000], R64 ;  /* 0x00c0004048007988 */ /* 0x0001e40008000405 */
[----:B0-----:R-:W-:Y:S02]  /*6bb0*/  PRMT R64, RZ, 0x7610, R64 ;  /* 0x00007610ff407816 */ /* 0x001fe40000000040 */
[----:B------:R-:W-:Y:S04]  /*6bc0*/  STL [R1+0x1bc], R121 ;  /* 0x0001bc7901007387 */ /* 0x000fe80000100800 */
[----:B------:R-:W-:Y:S04]  /*6bd0*/  STS.U16 [R72+UR5+0xd000], R58 ;  /* 0x00d0003a48007988 */ /* 0x000fe80008000405 */
[----:B------:R0:W-:Y:S04]  /*6be0*/  STS.U16 [R72+UR5+0x5800], R81 ;  /* 0x0058005148007988 */ /* 0x0001e80008000405 */
[----:B------:R-:W-:Y:S01]  /*6bf0*/  STS.U16 [R72+UR5+0xc800], R59 ;  /* 0x00c8003b48007988 */ /* 0x000fe20008000405 */
[----:B0-----:R-:W-:-:S02]  /*6c00*/  PRMT R81, RZ, 0x7610, R81 ;  /* 0x00007610ff517816 */ /* 0x001fc40000000051 */
[----:B--2---:R-:W-:-:S05]  /*6c10*/  IADD3 R66, P1, PT, R102, R10, RZ ;  /* 0x0000000a66427210 */ /* 0x004fca0007f3e0ff */
[----:B------:R-:W-:-:S05]  /*6c20*/  IMAD.X R67, R8, 0x1, R9, P1 ;  /* 0x0000000108437824 */ /* 0x000fca00008e0609 */
[----:B------:R0:W2:Y:S02]  /*6c30*/  @!P0 LDG.E.U16 R68, desc[UR8][R66.64] ;  /* 0x0000000842448981 */ /* 0x0000a4000c1e1500 */
[----:B0-----:R-:W-:Y:S02]  /*6c40*/  IADD3 R66, P1, PT, R121, R10, RZ ;  /* 0x0000000a79427210 */ /* 0x001fe40007f3e0ff */
[----:B------:R-:W2:Y:S03]  /*6c50*/  LDL.LU R121, [R1+0xf4] ;  /* 0x0000f40001797983 */ /* 0x000ea60000300800 */
[----:B------:R-:W-:-:S05]  /*6c60*/  IMAD.X R67, R109, 0x1, R9, P1 ;  /* 0x000000016d437824 */ /* 0x000fca00008e0609 */
[----:B------:R0:W2:Y:S04]  /*6c70*/  @!P0 LDG.E.U16 R64, desc[UR8][R66.64] ;  /* 0x0000000842408981 */ /* 0x0000a8000c1e1500 */
[----:B------:R-:W-:Y:S01]  /*6c80*/  STL [R1+0x1c0], R123 ;  /* 0x0001c07b01007387 */ /* 0x000fe20000100800 */
[----:B0-----:R-:W-:-:S03]  /*6c90*/  IADD3 R66, P1, PT, R123, R10, RZ ;  /* 0x0000000a7b427210 */ /* 0x001fc60007f3e0ff */
[----:B------:R0:W-:Y:S02]  /*6ca0*/  STL [R1+0x1a8], R15 ;  /* 0x0001a80f01007387 */ /* 0x0001e40000100800 */
[----:B------:R-:W-:Y:S01]  /*6cb0*/  IMAD.X R67, R15, 0x1, R9, P1 ;  /* 0x000000010f437824 */ /* 0x000fe200008e0609 */
[----:B------:R-:W-:-:S04]  /*6cc0*/  IADD3 R58, P1, PT, R124, R10, RZ ;  /* 0x0000000a7c3a7210 */ /* 0x000fc80007f3e0ff */
[----:B------:R1:W2:Y:S04]  /*6cd0*/  @!P0 LDG.E.U16 R81, desc[UR8][R66.64] ;  /* 0x0000000842518981 */ /* 0x0002a8000c1e1500 */
[----:B0-----:R-:W2:Y:S04]  /*6ce0*/  LDL.LU R15, [R1+0x13c] ;  /* 0x00013c00010f7983 */ /* 0x001ea80000300800 */
[----:B------:R0:W-:Y:S01]  /*6cf0*/  STL [R1+0x1ac], R124 ;  /* 0x0001ac7c01007387 */ /* 0x0001e20000100800 */
[----:B------:R-:W-:-:S03]  /*6d00*/  IMAD.X R59, R14, 0x1, R9, P1 ;  /* 0x000000010e3b7824 */ /* 0x000fc600008e0609 */
[----:B0-----:R-:W3:Y:S04]  /*6d10*/  LDL.LU R124, [R1+0xfc] ;  /* 0x0000fc00017c7983 */ /* 0x001ee80000300800 */
[----:B------:R0:W-:Y:S01]  /*6d20*/  STL [R1+0x1b0], R14 ;  /* 0x0001b00e01007387 */ /* 0x0001e20000100800 */
[----:B-1----:R-:W-:-:S06]  /*6d30*/  PRMT R66, RZ, 0x7610, R66 ;  /* 0x00007610ff427816 */ /* 0x002fcc0000000042 */
[----:B------:R1:W4:Y:S04]  /*6d40*/  @!P0 LDG.E.U16 R66, desc[UR8][R58.64] ;  /* 0x000000083a428981 */ /* 0x000328000c1e1500 */
[----:B0-----:R-:W4:Y:S01]  /*6d50*/  LDL.LU R14, [R1+0x70] ;  /* 0x00007000010e7983 */ /* 0x001f220000300800 */
[----:B-1----:R-:W-:-:S03]  /*6d60*/  IADD3 R58, P1, PT, R108, R10, RZ ;  /* 0x0000000a6c3a7210 */ /* 0x002fc60007f3e0ff */
[----:B------:R-:W5:Y:S04]  /*6d70*/  LDL R108, [R1+0x138] ;  /* 0x00013800016c7983 */ /* 0x000f680000100800 */
[----:B------:R-:W5:Y:S04]  /*6d80*/  LDL.LU R109, [R1+0x5c] ;  /* 0x00005c00016d7983 */ /* 0x000f680000300800 */
[----:B------:R-:W5:Y:S01]  /*6d90*/  LDL.LU R123, [R1+0x68] ;  /* 0x00006800017b7983 */ /* 0x000f620000300800 */
[----:B------:R-:W-:Y:S01]  /*6da0*/  PRMT R67, RZ, 0x7610, R67 ;  /* 0x00007610ff437816 */ /* 0x000fe20000000043 */
[----:B------:R-:W-:-:S02]  /*6db0*/  IMAD.X R59, R125, 0x1, R9, P1 ;  /* 0x000000017d3b7824 */ /* 0x000fc400008e0609 */
[----:B------:R-:W-:Y:S04]  /*6dc0*/  STS.U16 [R72+UR5+0xe000], R56 ;  /* 0x00e0003848007988 */ /* 0x000fe80008000405 */
[----:B------:R0:W5:Y:S04]  /*6dd0*/  @!P0 LDG.E.U16 R67, desc[UR8][R58.64] ;  /* 0x000000083a438981 */ /* 0x000168000c1e1500 */
[----:B------:R-:W-:Y:S04]  /*6de0*/  STS.U16 [R72+UR5+0xd800], R57 ;  /* 0x00d8003948007988 */ /* 0x000fe80008000405 */
[----:B------:R1:W-:Y:S01]  /*6df0*/  STL [R1+0x1c4], R125 ;  /* 0x0001c47d01007387 */ /* 0x0003e20000100800 */
[----:B0-----:R-:W-:-:S03]  /*6e00*/  PRMT R58, RZ, 0x7610, R58 ;  /* 0x00007610ff3a7816 */ /* 0x001fc6000000003a */
[----:B-1----:R-:W5:Y:S01]  /*6e10*/  LDL.LU R125, [R1+0xf0] ;  /* 0x0000f000017d7983 */ /* 0x002f620000300800 */
[----:B------:R-:W-:-:S03]  /*6e20*/  PRMT R59, RZ, 0x7610, R59 ;  /* 0x00007610ff3b7816 */ /* 0x000fc6000000003b */
[----:B------:R0:W-:Y:S04]  /*6e30*/  STS.U16 [R72+UR5+0x3000], R82 ;  /* 0x0030005248007988 */ /* 0x0001e80008000405 */
[----:B------:R1:W-:Y:S01]  /*6e40*/  STS.U16 [R72+UR5+0xe800], R12 ;  /* 0x00e8000c48007988 */ /* 0x0003e20008000405 */
[----:B0-----:R-:W-:Y:S01]  /*6e50*/  PRMT R82, RZ, 0x7610, R82 ;  /* 0x00007610ff527816 */ /* 0x001fe20000000052 */
[----:B-1----:R-:W-:Y:S01]  /*6e60*/  IMAD.MOV.U32 R12, RZ, RZ, R97 ;  /* 0x000000ffff0c7224 */ /* 0x002fe200078e0061 */
[----:B--2---:R-:W-:-:S05]  /*6e70*/  IADD3 R56, P1, PT, R15, R10, RZ ;  /* 0x0000000a0f387210 */ /* 0x004fca0007f3e0ff */
[----:B---3--:R-:W-:-:S05]  /*6e80*/  IMAD.X R57, R124, 0x1, R9, P1 ;  /* 0x000000017c397824 */ /* 0x008fca00008e0609 */
[----:B------:R4:W2:Y:S02]  /*6e90*/  @!P0 LDG.E.U16 R58, desc[UR8][R56.64] ;  /* 0x00000008383a8981 */ /* 0x0008a4000c1e1500 */
[----:B----4-:R-:W-:-:S04]  /*6ea0*/  IADD3 R56, P1, PT, R14, R10, RZ ;  /* 0x0000000a0e387210 */ /* 0x010fc80007f3e0ff */
[----:B------:R-:W-:Y:S01]  /*6eb0*/  IADD3.X R57, PT, PT, R122, R9, RZ, P1, !PT ;  /* 0x000000097a397210 */ /* 0x000fe20000ffe4ff */
[----:B------:R0:W-:Y:S04]  /*6ec0*/  STL [R1+0x1cc], R15 ;  /* 0x0001cc0f01007387 */ /* 0x0001e80000100800 */
[----:B------:R1:W3:Y:S04]  /*6ed0*/  @!P0 LDG.E.U16 R59, desc[UR8][R56.64] ;  /* 0x00000008383b8981 */ /* 0x0002e8000c1e1500 */
[----:B0-----:R-:W4:Y:S01]  /*6ee0*/  LDL.LU R15, [R1+0x58] ;  /* 0x00005800010f7983 */ /* 0x001f220000300800 */
[----:B-1----:R-:W-:-:S03]  /*6ef0*/  IADD3 R56, P1, PT, R121, R10, RZ ;  /* 0x0000000a79387210 */ /* 0x002fc60007f3e0ff */
[----:B------:R-:W-:Y:S04]  /*6f00*/  STL [R1+0x1d0], R124 ;  /* 0x0001d07c01007387 */ /* 0x000fe80000100800 */
[----:B------:R-:W-:Y:S01]  /*6f10*/  STL [R1+0x1d4], R14 ;  /* 0x0001d40e01007387 */ /* 0x000fe20000100800 */
[----:B-----5:R-:W-:-:S03]  /*6f20*/  IMAD.X R57, R123, 0x1, R9, P1 ;  /* 0x000000017b397824 */ /* 0x020fc600008e0609 */
[----:B------:R-:W-:Y:S04]  /*6f30*/  STL [R1+0x1d8], R122 ;  /* 0x0001d87a01007387 */ /* 0x000fe80000100800 */
[----:B------:R-:W-:Y:S04]  /*6f40*/  STL [R1+0x1e0], R121 ;  /* 0x0001e07901007387 */ /* 0x000fe80000100800 */
[----:B------:R0:W-:Y:S04]  /*6f50*/  STL [R1+0x1e4], R123 ;  /* 0x0001e47b01007387 */ /* 0x0001e80000100800 */
[----:B------:R-:W5:Y:S04]  /*6f60*/  LDL.LU R97, [R1+0x30] ;  /* 0x0000300001617983 */ /* 0x000f680000300800 */
[----:B------:R1:W2:Y:S04]  /*6f70*/  @!P0 LDG.E.U16 R82, desc[UR8][R56.64] ;  /* 0x0000000838528981 */ /* 0x0002a8000c1e1500 */
[----:B0-----:R-:W2:Y:S04]  /*6f80*/  LDL.LU R123, [R1+0xd4] ;  /* 0x0000d400017b7983 */ /* 0x001ea80000300800 */
[----:B------:R-:W2:Y:S01]  /*6f90*/  LDL.LU R121, [R1+0xd8] ;  /* 0x0000d80001797983 */ /* 0x000ea20000300800 */
[----:B-1----:R-:W-:-:S03]  /*6fa0*/  IADD3 R56, P1, PT, R108, R10, RZ ;  /* 0x0000000a6c387210 */ /* 0x002fc60007f3e0ff */
[----:B------:R-:W2:Y:S04]  /*6fb0*/  LDL.LU R108, [R1+0x48] ;  /* 0x00004800016c7983 */ /* 0x000ea80000300800 */
[----:B------:R-:W2:Y:S04]  /*6fc0*/  LDL.LU R122, [R1+0xe4] ;  /* 0x0000e400017a7983 */ /* 0x000ea80000300800 */
[----:B------:R-:W2:Y:S04]  /*6fd0*/  LDL.LU R14, [R1+0x130] ;  /* 0x00013000010e7983 */ /* 0x000ea80000300800 */
[----:B------:R-:W3:Y:S01]  /*6fe0*/  LDL.LU R124, [R1+0x4c] ;  /* 0x00004c00017c7983 */ /* 0x000ee20000300800 */
[----:B------:R-:W-:-:S03]  /*6ff0*/  IMAD.X R57, R125, 0x1, R9, P1 ;  /* 0x000000017d397824 */ /* 0x000fc600008e0609 */
[----:B------:R0:W-:Y:S04]  /*7000*/  STS.U16 [R72+UR5+0xf800], R65 ;  /* 0x00f8004148007988 */ /* 0x0001e80008000405 */
[----:B------:R1:W-:Y:S01]  /*7010*/  STS.U16 [R72+UR5+0xf000], R2 ;  /* 0x00f0000248007988 */ /* 0x0003e20008000405 */
[----:B0-----:R-:W-:Y:S01]  /*7020*/  PRMT R65, RZ, 0x7610, R65 ;  /* 0x00007610ff417816 */ /* 0x001fe20000000041 */
[----:B-1----:R-:W-:Y:S02]  /*7030*/  IMAD.MOV.U32 R2, RZ, RZ, R83 ;  /* 0x000000ffff027224 */ /* 0x002fe400078e0053 */
[----:B------:R-:W0:Y:S03]  /*7040*/  S2R R83, SR_TID.X ;  /* 0x0000000000537919 */ /* 0x000e260000002100 */
[----:B------:R1:W3:Y:S04]  /*7050*/  @!P0 LDG.E.U16 R65, desc[UR8][R56.64] ;  /* 0x0000000838418981 */ /* 0x0002e8000c1e1500 */
[----:B------:R1:W-:Y:S02]  /*7060*/  STS.U16 [R72+UR5+0x6000], R73 ;  /* 0x0060004948007988 */ /* 0x0003e40008000405 */
[----:B-1----:R-:W-:-:S02]  /*7070*/  IADD3 R56, P1, PT, R109, R10, RZ ;  /* 0x0000000a6d387210 */ /* 0x002fc40007f3e0ff */
[----:B------:R-:W-:-:S03]  /*7080*/  PRMT R73, RZ, 0x7610, R73 ;  /* 0x00007610ff497816 */ /* 0x000fc60000000049 */
[----:B------:R-:W-:Y:S01]  /*7090*/  IMAD.X R57, R120, 0x1, R9, P1 ;  /* 0x0000000178397824 */ /* 0x000fe200008e0609 */
[----:B------:R1:W-:Y:S04]  /*70a0*/  STS.U16 [R72+UR5+0x6800], R74 ;  /* 0x0068004a48007988 */ /* 0x0003e80008000405 */
[----:B------:R4:W5:Y:S01]  /*70b0*/  @!P0 LDG.E.U16 R73, desc[UR8][R56.64] ;  /* 0x0000000838498981 */ /* 0x000962000c1e1500 */
[----:B-1----:R-:W-:-:S03]  /*70c0*/  PRMT R74, RZ, 0x7610, R74 ;  /* 0x00007610ff4a7816 */ /* 0x002fc6000000004a */
[----:B------:R1:W-:Y:S04]  /*70d0*/  STS.U16 [R72+UR5+0x7000], R75 ;  /* 0x0070004b48007988 */ /* 0x0003e80008000405 */
[----:B------:R0:W-:Y:S01]  /*70e0*/  STS.U16 [R72+UR5+0x9800], R80 ;  /* 0x0098005048007988 */ /* 0x0001e20008000405 */
[----:B-1----:R-:W-:Y:S01]  /*70f0*/  PRMT R75, RZ, 0x7610, R75 ;  /* 0x00007610ff4b7816 */ /* 0x002fe2000000004b */
[----:B0-----:R-:W-:Y:S02]  /*7100*/  IMAD.MOV.U32 R80, RZ, RZ, R12 ;  /* 0x000000ffff507224 */ /* 0x001fe400078e000c */
[----:B------:R-:W-:Y:S01]  /*7110*/  IMAD.SHL.U32 R12, R83, 0x2, RZ ;  /* 0x00000002530c7824 */ /* 0x000fe200078e00ff */
[----:B------:R0:W-:Y:S04]  /*7120*/  STS.U16 [R72+UR5+0x9000], R79 ;  /* 0x0090004f48007988 */ /* 0x0001e80008000405 */
[----:B------:R1:W-:Y:S04]  /*7130*/  STS.U16 [R72+UR5+0x8000], R77 ;  /* 0x0080004d48007988 */ /* 0x0003e80008000405 */
[----:B------:R1:W-:Y:S01]  /*7140*/  STS.U16 [R72+UR5+0x7800], R76 ;  /* 0x0078004c48007988 */ /* 0x0003e20008000405 */
[----:B0-----:R-:W-:Y:S01]  /*7150*/  IMAD.MOV.U32 R79, RZ, RZ, R2 ;  /* 0x000000ffff4f7224 */ /* 0x001fe200078e0002 */
[----:B------:R-:W-:-:S02]  /*7160*/  LOP3.LUT R2, R12, 0x10, RZ, 0xc0, !PT ;  /* 0x000000100c027812 */ /* 0x000fc400078ec0ff */
[C---:B-1----:R-:W-:Y:S02]  /*7170*/  LOP3.LUT R77, R83.reuse, 0x7, RZ, 0xc0, !PT ;  /* 0x00000007534d7812 */ /* 0x042fe400078ec0ff */
[----:B------:R-:W-:-:S04]  /*7180*/  LOP3.LUT R76, R83, 0x180, RZ, 0xc0, !PT ;  /* 0x00000180534c7812 */ /* 0x000fc800078ec0ff */
[----:B------:R-:W-:-:S04]  /*7190*/  SHF.R.U32.HI R76, RZ, 0x3, R76 ;  /* 0x00000003ff4c7819 */ /* 0x000fc8000001164c */
[----:B------:R-:W-:Y:S01]  /*71a0*/  LOP3.LUT R76, R76, 0x3fe, R12, 0x78, !PT ;  /* 0x000003fe4c4c7812 */ /* 0x000fe200078e780c */
[----:B------:R0:W-:Y:S02]  /*71b0*/  STS.U16 [R72+UR5+0x8800], R78 ;  /* 0x0088004e48007988 */ /* 0x0001e40008000405 */
[----:B0-----:R-:W-:Y:S02]  /*71c0*/  PRMT R72, RZ, 0x7610, R72 ;  /* 0x00007610ff487816 */ /* 0x001fe40000000048 */
[----:B----4-:R-:W-:-:S05]  /*71d0*/  IADD3 R56, P1, PT, R15, R10, RZ ;  /* 0x0000000a0f387210 */ /* 0x010fca0007f3e0ff */
[----:B------:R-:W-:-:S05]  /*71e0*/  IMAD.X R57, R119, 0x1, R9, P1 ;  /* 0x0000000177397824 */ /* 0x000fca00008e0609 */
[----:B------:R2:W4:Y:S02]  /*71f0*/  @!P0 LDG.E.U16 R74, desc[UR8][R56.64] ;  /* 0x00000008384a8981 */ /* 0x000524000c1e1500 */
[----:B--2---:R-:W-:-:S05]  /*7200*/  IADD3 R56, P1, PT, R14, R10, RZ ;  /* 0x0000000a0e387210 */ /* 0x004fca0007f3e0ff */
[----:B------:R-:W-:-:S05]  /*7210*/  IMAD.X R57, R122, 0x1, R9, P1 ;  /* 0x000000017a397824 */ /* 0x000fca00008e0609 */
[----:B------:R0:W2:Y:S02]  /*7220*/  @!P0 LDG.E.U16 R75, desc[UR8][R56.64] ;  /* 0x00000008384b8981 */ /* 0x0000a4000c1e1500 */
[----:B0-----:R-:W-:-:S04]  /*7230*/  SHF.R.U32.HI R56, RZ, 0x3, R83 ;  /* 0x00000003ff387819 */ /* 0x001fc80000011653 */
[----:B------:R-:W-:Y:S01]  /*7240*/  LOP3.LUT R2, R2, 0x20, R56, 0xf8, !PT ;  /* 0x0000002002027812 */ /* 0x000fe200078ef838 */
[----:B------:R-:W-:Y:S02]  /*7250*/  IMAD.SHL.U32 R56, R77, 0x10, RZ ;  /* 0x000000104d387824 */ /* 0x000fe400078e00ff */
[----:B------:R-:W-:-:S03]  /*7260*/  IMAD.SHL.U32 R83, R83, 0x40, RZ ;  /* 0x0000004053537824 */ /* 0x000fc600078e00ff */
[----:B------:R-:W-:Y:S01]  /*7270*/  LOP3.LUT R12, R56, 0x30, R12, 0x78, !PT ;  /* 0x00000030380c7812 */ /* 0x000fe200078e780c */
[----:B------:R-:W-:-:S05]  /*7280*/  IMAD R56, R77, 0x90, RZ ;  /* 0x000000904d387824 */ /* 0x000fca00078e02ff */
[----:B------:R-:W-:Y:S02]  /*7290*/  LOP3.LUT R2, R56, R2, RZ, 0x3c, !PT ;  /* 0x0000000238027212 */ /* 0x000fe400078e3cff */
[----:B------:R-:W-:-:S05]  /*72a0*/  LOP3.LUT R56, R83, 0x3800, RZ, 0xc0, !PT ;  /* 0x0000380053387812 */ /* 0x000fca00078ec0ff */
[----:B------:R-:W-:Y:S01]  /*72b0*/  IMAD R77, R77, 0x100, R56 ;  /* 0x000001004d4d7824 */ /* 0x000fe200078e0238 */
[----:B---3--:R-:W-:-:S05]  /*72c0*/  IADD3 R56, P1, PT, R124, R10, RZ ;  /* 0x0000000a7c387210 */ /* 0x008fca0007f3e0ff */
[----:B------:R-:W-:Y:S01]  /*72d0*/  IMAD.X R57, R110, 0x1, R9, P1 ;  /* 0x000000016e397824 */ /* 0x000fe200008e0609 */
[----:B------:R-:W-:-:S04]  /*72e0*/  IADD3 R12, PT, PT, R77, R12, RZ ;  /* 0x0000000c4d0c7210 */ /* 0x000fc80007ffe0ff */
[----:B------:R0:W3:Y:S01]  /*72f0*/  @!P0 LDG.E.U16 R72, desc[UR8][R56.64] ;  /* 0x0000000838488981 */ /* 0x0000e2000c1e1500 */
[----:B------:R-:W-:Y:S02]  /*7300*/  PRMT R77, RZ, 0x7610, R77 ;  /* 0x00007610ff4d7816 */ /* 0x000fe4000000004d */
[----:B0-----:R-:W-:-:S05]  /*7310*/  IADD3 R56, P1, PT, R121, R10, RZ ;  /* 0x0000000a79387210 */ /* 0x001fca0007f3e0ff */
[----:B------:R-:W-:-:S05]  /*7320*/  IMAD.X R57, R108, 0x1, R9, P1 ;  /* 0x000000016c397824 */ /* 0x000fca00008e0609 */
[----:B------:R0:W2:Y:S02]  /*7330*/  @!P0 LDG.E.U16 R77, desc[UR8][R56.64] ;  /* 0x00000008384d8981 */ /* 0x0000a4000c1e1500 */
[----:B0-----:R-:W-:Y:S02]  /*7340*/  IMAD.MOV.U32 R56, RZ, RZ, R23 ;  /* 0x000000ffff387224 */ /* 0x001fe400078e0017 */
[----:B------:R-:W2:Y:S04]  /*7350*/  LDL.LU R23, [R1+0x238] ;  /* 0x0002380001177983 */ /* 0x000ea80000300800 */
[----:B------:R-:W2:Y:S01]  /*7360*/  LDL R57, [R1+0x128] ;  /* 0x0001280001397983 */ /* 0x000ea20000100800 */
[----:B------:R-:W-:Y:S01]  /*7370*/  LOP3.LUT R2, R2, 0x400, R83, 0xf8, !PT ;  /* 0x0000040002027812 */ /* 0x000fe200078ef853 */
[----:B------:R-:W-:Y:S01]  /*7380*/  IMAD.MOV.U32 R83, RZ, RZ, R56 ;  /* 0x000000ffff537224 */ /* 0x000fe200078e0038 */
[----:B------:R-:W-:-:S02]  /*7390*/  PRMT R78, RZ, 0x7610, R78 ;  /* 0x00007610ff4e7816 */ /* 0x000fc4000000004e */
[----:B------:R-:W-:-:S05]  /*73a0*/  LOP3.LUT R76, R76, 0x40, RZ, 0x3c, !PT ;  /* 0x000000404c4c7812 */ /* 0x000fca00078e3cff */
[----:B------:R0:W-:Y:S02]  /*73b0*/  STS.U16 [R76+UR5+0x1400], R71 ;  /* 0x001400474c007988 */ /* 0x0001e40008000405 */
[----:B0-----:R-:W-:Y:S02]  /*73c0*/  PRMT R71, RZ, 0x7610, R71 ;  /* 0x00007610ff477816 */ /* 0x001fe40000000047 */
[----:B--2---:R-:W-:-:S05]  /*73d0*/  IADD3 R56, P1, PT, R57, R10, RZ ;  /* 0x0000000a39387210 */ /* 0x004fca0007f3e0ff */
[----:B------:R-:W-:-:S05]  /*73e0*/  IMAD.X R57, R123, 0x1, R9, P1 ;  /* 0x000000017b397824 */ /* 0x000fca00008e0609 */
[----:B------:R5:W2:Y:S02]  /*73f0*/  @!P0 LDG.E.U16 R78, desc[UR8][R56.64] ;  /* 0x00000008384e8981 */ /* 0x000aa4000c1e1500 */
[----:B-----5:R-:W-:-:S05]  /*7400*/  IADD3 R56, P1, PT, R97, R10, RZ ;  /* 0x0000000a61387210 */ /* 0x020fca0007f3e0ff */
[----:B------:R-:W-:-:S05]  /*7410*/  IMAD.X R57, R107, 0x1, R9, P1 ;  /* 0x000000016b397824 */ /* 0x000fca00008e0609 */
[----:B------:R-:W5:Y:S04]  /*7420*/  @!P0 LDG.E.U16 R71, desc[UR8][R56.64] ;  /* 0x0000000838478981 */ /* 0x000f68000c1e1500 */
        /* <DEDUP_REMOVED lines=24> */
[----:B------:R0:W-:Y:S04]  /*75b0*/  STS.U16 [R76+UR5+0x6400], R73 ;  /* 0x006400494c007988 */ /* 0x0001e80008000405 */
[----:B----4-:R1:W-:Y:S04]  /*75c0*/  STS.U16 [R76+UR5+0x6c00], R74 ;  /* 0x006c004a4c007988 */ /* 0x0103e80008000405 */
[----:B------:R4:W-:Y:S04]  /*75d0*/  STS.U16 [R76+UR5+0x7400], R75 ;  /* 0x0074004b4c007988 */ /* 0x0009e80008000405 */
[----:B---3--:R-:W-:Y:S04]  /*75e0*/  STS.U16 [R76+UR5+0x7c00], R72 ;  /* 0x007c00484c007988 */ /* 0x008fe80008000405 */
[----:B------:R-:W-:Y:S01]  /*75f0*/  STS.U16 [R76+UR5+0x8400], R77 ;  /* 0x0084004d4c007988 */ /* 0x000fe20008000405 */
[----:B0-----:R-:W-:-:S02]  /*7600*/  IMAD.MOV.U32 R73, RZ, RZ, R83 ;  /* 0x000000ffff497224 */ /* 0x001fc400078e0053 */
[----:B-1----:R-:W-:Y:S02]  /*7610*/  IMAD.MOV.U32 R74, RZ, RZ, R80 ;  /* 0x000000ffff4a7224 */ /* 0x002fe400078e0050 */
[----:B----4-:R-:W-:Y:S01]  /*7620*/  IMAD.MOV.U32 R75, RZ, RZ, R115 ;  /* 0x000000ffff4b7224 */ /* 0x010fe200078e0073 */
[----:B------:R-:W-:Y:S02]  /*7630*/  LOP3.LUT R115, R2, 0x40, RZ, 0x3c, !PT ;  /* 0x0000004002737812 */ /* 0x000fe400078e3cff */
[----:B------:R-:W-:Y:S01]  /*7640*/  LOP3.LUT R11, R12, 0x40, RZ, 0x3c, !PT ;  /* 0x000000400c0b7812 */ /* 0x000fe200078e3cff */
[----:B--2---:R-:W-:Y:S04]  /*7650*/  STS.U16 [R76+UR5+0x8c00], R78 ;  /* 0x008c004e4c007988 */ /* 0x004fe80008000405 */
[----:B-----5:R-:W-:Y:S01]  /*7660*/  STS.U16 [R76+UR5+0x9400], R71 ;  /* 0x009400474c007988 */ /* 0x020fe20008000405 */
[----:B------:R-:W-:Y:S06]  /*7670*/  BAR.SYNC.DEFER_BLOCKING 0x0 ;  /* 0x0000000000007b1d */ /* 0x000fec0000010000 */
[----:B------:R-:W-:Y:S04]  /*7680*/  LDSM.16.MT88.4 R16, [R2+UR5+0x10000] ;  /* 0x010000050210783b */ /* 0x000fe80008004200 */
[----:B------:R-:W0:Y:S04]  /*7690*/  LDSM.16.M88.4 R80, [R12+UR5] ;  /* 0x000000050c50783b */ /* 0x000e280008000200 */
[----:B------:R-:W1:Y:S04]  /*76a0*/  LDSM.16.M88.4 R56, [R12+UR5+0x4000] ;  /* 0x004000050c38783b */ /* 0x000e680008000200 */
[----:B------:R-:W2:Y:S04]  /*76b0*/  LDSM.16.M88.4 R32, [R12+UR5+0x8000] ;  /* 0x008000050c20783b */ /* 0x000ea80008000200 */
[----:B------:R-:W3:Y:S04]  /*76c0*/  LDSM.16.M88.4 R36, [R12+UR5+0xc000] ;  /* 0x00c000050c24783b */ /* 0x000ee80008000200 */
[----:B------:R-:W4:Y:S04]  /*76d0*/  LDSM.16.MT88.4 R68, [R115+UR5+0x10000] ;  /* 0x010000057344783b */ /* 0x000f280008004200 */
[----:B------:R-:W5:Y:S01]  /*76e0*/  LDSM.16.MT88.4 R64, [R2+UR5+0x10800] ;  /* 0x010800050240783b */ /* 0x000f620008004200 */
[C---:B0-----:R-:W-:Y:S08]  /*76f0*/  HMMA.16816.F32 R40, R16.reuse, R80, R40 ;  /* 0x000000501028723c */ /* 0x041ff00000001828 */
[C---:B-1----:R-:W-:Y:S08]  /*7700*/  HMMA.16816.F32 R60, R16.reuse, R56, R60 ;  /* 0x00000038103c723c */ /* 0x042ff0000000183c */
[C---:B--2---:R-:W-:Y:S08]  /*7710*/  HMMA.16816.F32 R52, R16.reuse, R32, R52 ;  /* 0x000000201034723c */ /* 0x044ff00000001834 */
[----:B---3--:R-:W-:Y:S01]  /*7720*/  HMMA.16816.F32 R48, R16, R36, R48 ;  /* 0x000000241030723c */ /* 0x008fe20000001830 */
[----:B------:R-:W0:Y:S07]  /*7730*/  LDSM.16.MT88.4 R16, [R115+UR5+0x10800] ;  /* 0x010800057310783b */ /* 0x000e2e0008004200 */
[C---:B----4-:R-:W-:Y:S08]  /*7740*/  HMMA.16816.F32 R24, R68.reuse, R32, R24 ;  /* 0x000000204418723c */ /* 0x050ff00000001818 */
[C---:B------:R-:W-:Y:S08]  /*7750*/  HMMA.16816.F32 R28, R68.reuse, R56, R28 ;  /* 0x00000038441c723c */ /* 0x040ff0000000181c */
[----:B------:R-:W-:Y:S08]  /*7760*/  HMMA.16816.F32 R20, R68, R36, R20 ;  /* 0x000000244414723c */ /* 0x000ff00000001814 */
[----:B-----5:R-:W-:Y:S08]  /*7770*/  HMMA.16816.F32 R52, R64, R34, R52 ;  /* 0x000000224034723c */ /* 0x020ff00000001834 */
[----:B------:R-:W-:Y:S01]  /*7780*/  HMMA.16816.F32 R44, R68, R80, R44 ;  /* 0x00000050442c723c */ /* 0x000fe2000000182c */
[----:B------:R-:W-:Y:S07]  /*7790*/  LDSM.16.MT88.4 R68, [R2+UR5+0x11000] ;  /* 0x011000050244783b */ /* 0x000fee0008004200 */
[C---:B------:R-:W-:Y:S08]  /*77a0*/  HMMA.16816.F32 R40, R64.reuse, R82, R40 ;  /* 0x000000524028723c */ /* 0x040ff00000001828 */
[C---:B------:R-:W-:Y:S08]  /*77b0*/  HMMA.16816.F32 R60, R64.reuse, R58, R60 ;  /* 0x0000003a403c723c */ /* 0x040ff0000000183c */
[----:B------:R-:W-:Y:S01]  /*77c0*/  HMMA.16816.F32 R48, R64, R38, R48 ;  /* 0x000000264030723c */ /* 0x000fe20000001830 */
[----:B------:R-:W-:Y:S07]  /*77d0*/  LDSM.16.MT88.4 R64, [R115+UR5+0x11000] ;  /* 0x011000057340783b */ /* 0x000fee0008004200 */
[C---:B0-----:R-:W-:Y:S01]  /*77e0*/  HMMA.16816.F32 R32, R16.reuse, R34, R24 ;  /* 0x000000221020723c */ /* 0x041fe20000001818 */
[----:B------:R-:W0:Y:S07]  /*77f0*/  LDSM.16.M88.4 R24, [R11+UR5+0x4000] ;  /* 0x004000050b18783b */ /* 0x000e2e0008000200 */
[C---:B------:R-:W-:Y:S01]  /*7800*/  HMMA.16816.F32 R56, R16.reuse, R58, R28 ;  /* 0x0000003a1038723c */ /* 0x040fe2000000181c */
[----:B------:R-:W1:Y:S07]  /*7810*/  LDSM.16.M88.4 R28, [R11+UR5] ;  /* 0x000000050b1c783b */ /* 0x000e6e0008000200 */
[C---:B------:R-:W-:Y:S01]  /*7820*/  HMMA.16816.F32 R36, R16.reuse, R38, R20 ;  /* 0x000000261024723c */ /* 0x040fe20000001814 */
[----:B------:R-:W2:Y:S07]  /*7830*/  LDSM.16.M88.4 R20, [R11+UR5+0x8000] ;  /* 0x008000050b14783b */ /* 0x000eae0008000200 */
[----:B------:R-:W-:Y:S01]  /*7840*/  HMMA.16816.F32 R80, R16, R82, R44 ;  /* 0x000000521050723c */ /* 0x000fe2000000182c */
[----:B------:R-:W3:Y:S04]  /*7850*/  LDSM.16.M88.4 R16, [R11+UR5+0xc000] ;  /* 0x00c000050b10783b */ /* 0x000ee80008000200 */
[----:B------:R-:W4:Y:S03]  /*7860*/  LDSM.16.MT88.4 R44, [R2+UR5+0x11800] ;  /* 0x01180005022c783b */ /* 0x000f260008004200 */
[-C--:B0-----:R-:W-:Y:S08]  /*7870*/  HMMA.16816.F32 R60, R68, R24.reuse, R60 ;  /* 0x00000018443c723c */ /* 0x081ff0000000183c */
[----:B------:R-:W-:Y:S01]  /*7880*/  HMMA.16816.F32 R56, R64, R24, R56 ;  /* 0x000000184038723c */ /* 0x000fe20000001838 */
[----:B------:R-:W-:-:S02]  /*7890*/  IMAD.MOV.U32 R25, RZ, RZ, R79 ;  /* 0x000000ffff197224 */ /* 0x000fc400078e004f */
[----:B------:R-:W0:Y:S05]  /*78a0*/  LDSM.16.MT88.4 R76, [R115+UR5+0x11800] ;  /* 0x01180005734c783b */ /* 0x000e2a0008004200 */
[C---:B-1----:R-:W-:Y:S08]  /*78b0*/  HMMA.16816.F32 R40, R68.reuse, R28, R40 ;  /* 0x0000001c4428723c */ /* 0x042ff00000001828 */
[C---:B--2---:R-:W-:Y:S08]  /*78c0*/  HMMA.16816.F32 R52, R68.reuse, R20, R52 ;  /* 0x000000144434723c */ /* 0x044ff00000001834 */
[----:B---3--:R-:W-:Y:S01]  /*78d0*/  HMMA.16816.F32 R48, R68, R16, R48 ;  /* 0x000000104430723c */ /* 0x008fe20000001830 */
[----:B------:R-:W-:Y:S07]  /*78e0*/  LDSM.16.M88.4 R68, [R12+UR5+0x4080] ;  /* 0x004080050c44783b */ /* 0x000fee0008000200 */
[C---:B------:R-:W-:Y:S08]  /*78f0*/  HMMA.16816.F32 R80, R64.reuse, R28, R80 ;  /* 0x0000001c4050723c */ /* 0x040ff00000001850 */
[----:B------:R-:W-:Y:S01]  /*7900*/  HMMA.16816.F32 R32, R64, R20, R32 ;  /* 0x000000144020723c */ /* 0x000fe20000001820 */
[----:B------:R-:W-:-:S02]  /*7910*/  IMAD.MOV.U32 R20, RZ, RZ, R84 ;  /* 0x000000ffff147224 */ /* 0x000fc400078e0054 */
[----:B------:R-:W-:-:S05]  /*7920*/  IMAD.MOV.U32 R21, RZ, RZ, R87 ;  /* 0x000000ffff157224 */ /* 0x000fca00078e0057 */
[----:B------:R-:W-:Y:S01]  /*7930*/  HMMA.16816.F32 R36, R64, R16, R36 ;  /* 0x000000104024723c */ /* 0x000fe20000001824 */
[----:B------:R-:W-:Y:S01]  /*7940*/  MOV R16, R86 ;  /* 0x0000005600107202 */ /* 0x000fe20000000f00 */
[----:B------:R-:W-:Y:S01]  /*7950*/  IMAD.MOV.U32 R17, RZ, RZ, R85 ;  /* 0x000000ffff117224 */ /* 0x000fe200078e0055 */
[----:B------:R-:W-:Y:S04]  /*7960*/  LDSM.16.M88.4 R64, [R12+UR5+0x80] ;  /* 0x000080050c40783b */ /* 0x000fe80008000200 */
[----:B------:R-:W-:Y:S01]  /*7970*/  LDSM.16.M88.4 R84, [R12+UR5+0xc080] ;  /* 0x00c080050c54783b */ /* 0x000fe20008000200 */
[C---:B----4-:R-:W-:Y:S08]  /*7980*/  HMMA.16816.F32 R40, R44.reuse, R30, R40 ;  /* 0x0000001e2c28723c */ /* 0x050ff00000001828 */
[C---:B------:R-:W-:Y:S08]  /*7990*/  HMMA.16816.F32 R60, R44.reuse, R26, R60 ;  /* 0x0000001a2c3c723c */ /* 0x040ff0000000183c */
[C---:B------:R-:W-:Y:S08]  /*79a0*/  HMMA.16816.F32 R52, R44.reuse, R22, R52 ;  /* 0x000000162c34723c */ /* 0x040ff00000001834 */
[----:B------:R-:W-:Y:S01]  /*79b0*/  HMMA.16816.F32 R44, R44, R18, R48 ;  /* 0x000000122c2c723c */ /* 0x000fe20000001830 */
[----:B------:R1:W-:Y:S07]  /*79c0*/  LDSM.16.M88.4 R48, [R12+UR5+0x8080] ;  /* 0x008080050c30783b */ /* 0x0003ee0008000200 */
[----:B0-----:R-:W-:Y:S01]  /*79d0*/  HMMA.16816.F32 R80, R76, R30, R80 ;  /* 0x0000001e4c50723c */ /* 0x001fe20000001850 */
[----:B-1----:R-:W-:-:S02]  /*79e0*/  IMAD.MOV.U32 R12, RZ, RZ, R95 ;  /* 0x000000ffff0c7224 */ /* 0x002fc400078e005f */
[----:B------:R-:W2:Y:S01]  /*79f0*/  LDL.LU R95, [R1+0x234] ;  /* 0x00023400015f7983 */ /* 0x000ea20000300800 */
[----:B------:R-:W-:Y:S02]  /*7a00*/  IMAD.MOV.U32 R31, RZ, RZ, R112 ;  /* 0x000000ffff1f7224 */ /* 0x000fe400078e0070 */
[----:B------:R-:W-:Y:S01]  /*7a10*/  IMAD.MOV.U32 R30, RZ, RZ, R96 ;  /* 0x000000ffff1e7224 */ /* 0x000fe200078e0060 */
[----:B------:R-:W3:Y:S01]  /*7a20*/  LDL.LU R112, [R1+0x230] ;  /* 0x0002300001707983 */ /* 0x000ee20000300800 */
[----:B------:R-:W-:Y:S01]  /*7a30*/  HMMA.16816.F32 R56, R76, R26, R56 ;  /* 0x0000001a4c38723c */ /* 0x000fe20000001838 */
[----:B------:R-:W-:Y:S02]  /*7a40*/  IMAD.MOV.U32 R26, RZ, RZ, R8 ;  /* 0x000000ffff1a7224 */ /* 0x000fe400078e0008 */
[----:B------:R-:W4:Y:S04]  /*7a50*/  LDL.LU R96, [R1+0x22c] ;  /* 0x00022c0001607983 */ /* 0x000f280000300800 */
[----:B------:R-:W5:Y:S04]  /*7a60*/  LDL.LU R8, [R1+0x228] ;  /* 0x0002280001087983 */ /* 0x000f680000300800 */
[----:B------:R-:W2:Y:S01]  /*7a70*/  LDL.LU R27, [R1+0xc] ;  /* 0x00000c00011b7983 */ /* 0x000ea20000300800 */
[----:B------:R-:W-:-:S02]  /*7a80*/  IMAD.MOV.U32 R28, RZ, RZ, R75 ;  /* 0x000000ffff1c7224 */ /* 0x000fc400078e004b */
[----:B------:R-:W-:Y:S02]  /*7a90*/  IMAD.MOV.U32 R29, RZ, RZ, R74 ;  /* 0x000000ffff1d7224 */ /* 0x000fe400078e004a */
[----:B------:R-:W-:Y:S02]  /*7aa0*/  IMAD.MOV.U32 R24, RZ, RZ, R73 ;  /* 0x000000ffff187224 */ /* 0x000fe400078e0049 */
[----:B------:R-:W0:Y:S01]  /*7ab0*/  LDSM.16.MT88.4 R72, [R2+UR5+0x12000] ;  /* 0x012000050248783b */ /* 0x000e220008004200 */
[C---:B------:R-:W-:Y:S08]  /*7ac0*/  HMMA.16816.F32 R32, R76.reuse, R22, R32 ;  /* 0x000000164c20723c */ /* 0x040ff00000001820 */
[----:B------:R-:W-:Y:S01]  /*7ad0*/  HMMA.16816.F32 R36, R76, R18, R36 ;  /* 0x000000124c24723c */ /* 0x000fe20000001824 */
[----:B------:R-:W-:-:S07]  /*7ae0*/  IMAD.MOV.U32 R78, RZ, RZ, R26 ;  /* 0x000000ffff4e7224 */ /* 0x000fce00078e001a */
[C---:B0-----:R-:W-:Y:S08]  /*7af0*/  HMMA.16816.F32 R40, R72.reuse, R64, R40 ;  /* 0x000000404828723c */ /* 0x041ff00000001828 */
[C---:B------:R-:W-:Y:S08]  /*7b00*/  HMMA.16816.F32 R60, R72.reuse, R68, R60 ;  /* 0x00000044483c723c */ /* 0x040ff0000000183c */
[C---:B------:R-:W-:Y:S08]  /*7b10*/  HMMA.16816.F32 R52, R72.reuse, R48, R52 ;  /* 0x000000304834723c */ /* 0x040ff00000001834 */
[----:B------:R-:W-:Y:S01]  /*7b20*/  HMMA.16816.F32 R44, R72, R84, R44 ;  /* 0x00000054482c723c */ /* 0x000fe2000000182c */
[----:B------:R-:W-:-:S02]  /*7b30*/  IMAD.MOV.U32 R74, RZ, RZ, R24 ;  /* 0x000000ffff4a7224 */ /* 0x000fc400078e0018 */
[----:B------:R-:W-:Y:S02]  /*7b40*/  IMAD.MOV.U32 R73, RZ, RZ, R25 ;  /* 0x000000ffff497224 */ /* 0x000fe400078e0019 */
[----:B--2---:R-:W-:Y:S02]  /*7b50*/  IMAD.MOV.U32 R77, RZ, RZ, R27 ;  /* 0x000000ffff4d7224 */ /* 0x004fe400078e001b */
[----:B------:R-:W0:Y:S02]  /*7b60*/  LDSM.16.MT88.4 R24, [R115+UR5+0x12000] ;  /* 0x012000057318783b */ /* 0x000e240008004200 */
[C---:B0-----:R-:W-:Y:S01]  /*7b70*/  HMMA.16816.F32 R80, R24.reuse, R64, R80 ;  /* 0x000000401850723c */ /* 0x041fe20000001850 */
[----:B------:R-:W-:Y:S01]  /*7b80*/  MOV R64, R102 ;  /* 0x0000006600407202 */ /* 0x000fe20000000f00 */
[----:B------:R-:W-:Y:S01]  /*7b90*/  IMAD.MOV.U32 R65, RZ, RZ, R97 ;  /* 0x000000ffff417224 */ /* 0x000fe200078e0061 */
[----:B------:R-:W2:Y:S04]  /*7ba0*/  LDL.LU R102, [R1+0x224] ;  /* 0x0002240001667983 */ /* 0x000ea80000300800 */
[----:B------:R-:W2:Y:S01]  /*7bb0*/  LDL.LU R97, [R1+0x220] ;  /* 0x0002200001617983 */ /* 0x000ea20000300800 */
[----:B------:R-:W-:Y:S03]  /*7bc0*/  HMMA.16816.F32 R56, R24, R68, R56 ;  /* 0x000000441838723c */ /* 0x000fe60000001838 */
[----:B------:R-:W2:Y:S01]  /*7bd0*/  LDL.LU R69, [R1+0x114] ;  /* 0x0001140001457983 */ /* 0x000ea20000300800 */
[----:B------:R-:W-:-:S02]  /*7be0*/  IMAD.MOV.U32 R76, RZ, RZ, R20 ;  /* 0x000000ffff4c7224 */ /* 0x000fc400078e0014 */
[----:B------:R-:W-:Y:S02]  /*7bf0*/  IMAD.MOV.U32 R75, RZ, RZ, R21 ;  /* 0x000000ffff4b7224 */ /* 0x000fe400078e0015 */
[----:B------:R-:W0:Y:S01]  /*7c00*/  LDSM.16.MT88.4 R20, [R2+UR5+0x12800] ;  /* 0x012800050214783b */ /* 0x000e220008004200 */
[----:B-----5:R-:W-:Y:S02]  /*7c10*/  IMAD.MOV.U32 R68, RZ, RZ, R8 ;  /* 0x000000ffff447224 */ /* 0x020fe400078e0008 */
[----:B------:R-:W1:Y:S01]  /*7c20*/  LDC R8, c[0x0][0x3ac] ;  /* 0x0000eb00ff087b82 */ /* 0x000e620000000800 */
[----:B------:R-:W-:Y:S02]  /*7c30*/  IMAD.MOV.U32 R72, RZ, RZ, R12 ;  /* 0x000000ffff487224 */ /* 0x000fe400078e000c */
[----:B------:R-:W-:Y:S02]  /*7c40*/  IMAD.MOV.U32 R12, RZ, RZ, R16 ;  /* 0x000000ffff0c7224 */ /* 0x000fe400078e0010 */
[----:B------:R-:W-:-:S02]  /*7c50*/  IMAD.MOV.U32 R79, RZ, RZ, R17 ;  /* 0x000000ffff4f7224 */ /* 0x000fc400078e0011 */
[----:B------:R-:W5:Y:S01]  /*7c60*/  LDSM.16.MT88.4 R16, [R115+UR5+0x12800] ;  /* 0x012800057310783b */ /* 0x000f620008004200 */
[C---:B------:R-:W-:Y:S08]  /*7c70*/  HMMA.16816.F32 R32, R24.reuse, R48, R32 ;  /* 0x000000301820723c */ /* 0x040ff00000001820 */
[----:B------:R-:W-:Y:S01]  /*7c80*/  HMMA.16816.F32 R36, R24, R84, R36 ;  /* 0x000000541824723c */ /* 0x000fe20000001824 */
[----:B------:R-:W-:-:S02]  /*7c90*/  IMAD.MOV.U32 R24, RZ, RZ, R0 ;  /* 0x000000ffff187224 */ /* 0x000fc400078e0000 */
[----:B------:R-:W-:Y:S02]  /*7ca0*/  IMAD.MOV.U32 R25, RZ, RZ, R98 ;  /* 0x000000ffff197224 */ /* 0x000fe400078e0062 */
[----:B-1----:R-:W-:-:S04]  /*7cb0*/  IMAD.SHL.U32 R8, R8, 0x80, RZ ;  /* 0x0000008008087824 */ /* 0x002fc800078e00ff */
[----:B------:R-:W-:Y:S01]  /*7cc0*/  IMAD.WIDE R24, R8, 0x2, R24 ;  /* 0x0000000208187825 */ /* 0x000fe200078e0218 */
[C---:B0-----:R-:W-:Y:S08]  /*7cd0*/  HMMA.16816.F32 R40, R20.reuse, R66, R40 ;  /* 0x000000421428723c */ /* 0x041ff00000001828 */
[C---:B------:R-:W-:Y:S08]  /*7ce0*/  HMMA.16816.F32 R60, R20.reuse, R70, R60 ;  /* 0x00000046143c723c */ /* 0x040ff0000000183c */
[C---:B------:R-:W-:Y:S08]  /*7cf0*/  HMMA.16816.F32 R52, R20.reuse, R50, R52 ;  /* 0x000000321434723c */ /* 0x040ff00000001834 */
[----:B------:R-:W-:Y:S01]  /*7d00*/  HMMA.16816.F32 R44, R20, R86, R44 ;  /* 0x00000056142c723c */ /* 0x000fe2000000182c */
[----:B------:R-:W-:-:S02]  /*7d10*/  IMAD.MOV.U32 R22, RZ, RZ, R6 ;  /* 0x000000ffff167224 */ /* 0x000fc400078e0006 */
[----:B------:R-:W-:Y:S02]  /*7d20*/  IMAD.MOV.U32 R23, RZ, RZ, R105 ;  /* 0x000000ffff177224 */ /* 0x000fe400078e0069 */
[----:B------:R-:W3:Y:S01]  /*7d30*/  LDL.LU R105, [R1+0x21c] ;  /* 0x00021c0001697983 */ /* 0x000ee20000300800 */
[----:B------:R-:W-:-:S03]  /*7d40*/  IMAD.WIDE R22, R8, 0x2, R22 ;  /* 0x0000000208167825 */ /* 0x000fc600078e0216 */
[----:B------:R-:W3:Y:S01]  /*7d50*/  LDL.LU R98, [R1+0x218] ;  /* 0x0002180001627983 */ /* 0x000ee20000300800 */
[----:B------:R-:W-:-:S03]  /*7d60*/  IMAD.MOV.U32 R6, RZ, RZ, R22 ;  /* 0x000000ffff067224 */ /* 0x000fc600078e0016 */
[----:B------:R0:W-:Y:S01]  /*7d70*/  STL [R1+0x10], R23 ;  /* 0x0000101701007387 */ /* 0x0001e20000100800 */
[----:B------:R-:W-:Y:S02]  /*7d80*/  IMAD.MOV.U32 R0, RZ, RZ, R24 ;  /* 0x000000ffff007224 */ /* 0x000fe400078e0018 */
[----:B------:R-:W-:Y:S01]  /*7d90*/  IMAD.MOV.U32 R22, RZ, RZ, R4 ;  /* 0x000000ffff167224 */ /* 0x000fe200078e0004 */
[----:B------:R1:W-:Y:S01]  /*7da0*/  STL [R1+0xa8], R25 ;  /* 0x0000a81901007387 */ /* 0x0003e20000100800 */
[----:B------:R-:W-:Y:S02]  /*7db0*/  IMAD.MOV.U32 R24, RZ, RZ, R5 ;  /* 0x000000ffff187224 */ /* 0x000fe400078e0005 */
[----:B0-----:R-:W-:Y:S02]  /*7dc0*/  IMAD.MOV.U32 R23, RZ, RZ, R103 ;  /* 0x000000ffff177224 */ /* 0x001fe400078e0067 */
[----:B------:R-:W3:Y:S01]  /*7dd0*/  LDL.LU R103, [R1+0x214] ;  /* 0x0002140001677983 */ /* 0x000ee20000300800 */
[----:B-1----:R-:W-:-:S02]  /*7de0*/  IMAD.MOV.U32 R25, RZ, RZ, R99 ;  /* 0x000000ffff197224 */ /* 0x002fc400078e0063 */
[C---:B------:R-:W-:Y:S01]  /*7df0*/  IMAD.WIDE R22, R8.reuse, 0x2, R22 ;  /* 0x0000000208167825 */ /* 0x040fe200078e0216 */
[----:B------:R-:W3:Y:S03]  /*7e00*/  LDL.LU R99, [R1+0x210] ;  /* 0x0002100001637983 */ /* 0x000ee60000300800 */
[----:B------:R-:W-:Y:S01]  /*7e10*/  IMAD.WIDE R24, R8, 0x2, R24 ;  /* 0x0000000208187825 */ /* 0x000fe200078e0218 */
[----:B------:R0:W-:Y:S03]  /*7e20*/  STL [R1+0x14], R23 ;  /* 0x0000141701007387 */ /* 0x0001e60000100800 */
[----:B------:R-:W-:Y:S01]  /*7e30*/  IMAD.MOV.U32 R4, RZ, RZ, R22 ;  /* 0x000000ffff047224 */ /* 0x000fe200078e0016 */
[----:B------:R1:W-:Y:S01]  /*7e40*/  STL [R1+0xac], R25 ;  /* 0x0000ac1901007387 */ /* 0x0003e20000100800 */
[----:B------:R-:W-:-:S02]  /*7e50*/  IMAD.MOV.U32 R5, RZ, RZ, R24 ;  /* 0x000000ffff057224 */ /* 0x000fc400078e0018 */
[----:B------:R-:W-:Y:S02]  /*7e60*/  IMAD.MOV.U32 R22, RZ, RZ, R88 ;  /* 0x000000ffff167224 */ /* 0x000fe400078e0058 */
[----:B------:R-:W-:Y:S02]  /*7e70*/  IMAD.MOV.U32 R24, RZ, RZ, R89 ;  /* 0x000000ffff187224 */ /* 0x000fe400078e0059 */
[----:B0-----:R-:W-:Y:S01]  /*7e80*/  IMAD.MOV.U32 R23, RZ, RZ, R106 ;  /* 0x000000ffff177224 */ /* 0x001fe200078e006a */
[----:B-----5:R-:W-:Y:S01]  /*7e90*/  HMMA.16816.F32 R80, R16, R66, R80 ;  /* 0x000000421050723c */ /* 0x020fe20000001850 */
[----:B------:R-:W5:Y:S01]  /*7ea0*/  LDL.LU R106, [R1+0x20c] ;  /* 0x00020c00016a7983 */ /* 0x000f620000300800 */
[----:B-1----:R-:W-:Y:S02]  /*7eb0*/  IMAD.MOV.U32 R25, RZ, RZ, R100 ;  /* 0x000000ffff197224 */ /* 0x002fe400078e0064 */
[C---:B------:R-:W-:Y:S01]  /*7ec0*/  IMAD.WIDE R22, R8.reuse, 0x2, R22 ;  /* 0x0000000208167825 */ /* 0x040fe200078e0216 */
[----:B------:R-:W4:Y:S03]  /*7ed0*/  LDL.LU R100, [R1+0x208] ;  /* 0x0002080001647983 */ /* 0x000f260000300800 */
[----:B------:R-:W-:Y:S01]  /*7ee0*/  IMAD.WIDE R24, R8, 0x2, R24 ;  /* 0x0000000208187825 */ /* 0x000fe200078e0218 */
[----:B------:R-:W-:Y:S04]  /*7ef0*/  STL [R1+0x18], R23 ;  /* 0x0000181701007387 */ /* 0x000fe80000100800 */
[----:B------:R0:W-:Y:S01]  /*7f00*/  STL [R1+0xb0], R25 ;  /* 0x0000b01901007387 */ /* 0x0001e20000100800 */
[----:B--2---:R-:W-:-:S02]  /*7f10*/  IMAD.MOV.U32 R67, RZ, RZ, R69 ;  /* 0x000000ffff437224 */ /* 0x004fc400078e0045 */
[----:B------:R-:W-:Y:S02]  /*7f20*/  IMAD.MOV.U32 R69, RZ, RZ, R65 ;  /* 0x000000ffff457224 */ /* 0x000fe400078e0041 */
[----:B------:R-:W2:Y:S01]  /*7f30*/  LDL.LU R65, [R1+0xb8] ;  /* 0x0000b80001417983 */ /* 0x000ea20000300800 */
[----:B------:R-:W-:Y:S02]  /*7f40*/  IMAD.MOV.U32 R20, RZ, RZ, R7 ;  /* 0x000000ffff147224 */ /* 0x000fe400078e0007 */
[----:B------:R-:W-:Y:S02]  /*7f50*/  IMAD.MOV.U32 R21, RZ, RZ, R113 ;  /* 0x000000ffff157224 */ /* 0x000fe400078e0071 */
[----:B------:R-:W-:-:S04]  /*7f60*/  IMAD.WIDE R20, R8, 0x2, R20 ;  /* 0x0000000208147825 */ /* 0x000fc800078e0214 */
[----:B------:R-:W-:Y:S01]  /*7f70*/  IMAD.MOV.U32 R113, RZ, RZ, R21 ;  /* 0x000000ffff717224 */ /* 0x000fe200078e0015 */
[----:B------:R-:W-:Y:S01]  /*7f80*/  MOV R21, R116 ;  /* 0x0000007400157202 */ /* 0x000fe20000000f00 */
[----:B------:R-:W-:Y:S02]  /*7f90*/  IMAD.MOV.U32 R7, RZ, RZ, R20 ;  /* 0x000000ffff077224 */ /* 0x000fe400078e0014 */
[----:B------:R-:W-:Y:S01]  /*7fa0*/  IMAD.MOV.U32 R20, RZ, RZ, R3 ;  /* 0x000000ffff147224 */ /* 0x000fe200078e0003 */
[----:B------:R-:W-:Y:S01]  /*7fb0*/  HMMA.16816.F32 R56, R16, R70, R56 ;  /* 0x000000461038723c */ /* 0x000fe20000001838 */
[----:B------:R-:W-:Y:S02]  /*7fc0*/  IMAD.MOV.U32 R89, RZ, RZ, R24 ;  /* 0x000000ffff597224 */ /* 0x000fe400078e0018 */
[----:B------:R-:W-:Y:S01]  /*7fd0*/  IMAD.WIDE R20, R8, 0x2, R20 ;  /* 0x0000000208147825 */ /* 0x000fe200078e0214 */
[----:B------:R-:W-:-:S03]  /*7fe0*/  MOV R24, R91 ;  /* 0x0000005b00187202 */ /* 0x000fc60000000f00 */
[----:B------:R-:W-:Y:S01]  /*7ff0*/  IMAD.MOV.U32 R71, RZ, RZ, R72 ;  /* 0x000000ffff477224 */ /* 0x000fe200078e0048 */
[C---:B------:R-:W-:Y:S01]  /*8000*/  HMMA.16816.F32 R32, R16.reuse, R50, R32 ;  /* 0x000000321020723c */ /* 0x040fe20000001820 */
[----:B------:R-:W-:Y:S01]  /*8010*/  IMAD.MOV.U32 R85, RZ, RZ, R77 ;  /* 0x000000ffff557224 */ /* 0x000fe200078e004d */
[----:B------:R-:W-:Y:S01]  /*8020*/  LDSM.16.MT88.4 R48, [R2+UR5+0x13000] ;  /* 0x013000050230783b */ /* 0x000fe20008004200 */
[----:B------:R-:W-:Y:S02]  /*8030*/  IMAD.MOV.U32 R3, RZ, RZ, R20 ;  /* 0x000000ffff037224 */ /* 0x000fe400078e0014 */
[----:B------:R-:W-:Y:S02]  /*8040*/  IMAD.MOV.U32 R116, RZ, RZ, R21 ;  /* 0x000000ffff747224 */ /* 0x000fe400078e0015 */
[----:B------:R-:W-:Y:S01]  /*8050*/  IMAD.MOV.U32 R77, RZ, RZ, R28 ;  /* 0x000000ffff4d7224 */ /* 0x000fe200078e001c */
[----:B------:R-:W-:Y:S01]  /*8060*/  HMMA.16816.F32 R36, R16, R86, R36 ;  /* 0x000000561024723c */ /* 0x000fe20000001824 */
[----:B------:R-:W-:Y:S01]  /*8070*/  IMAD.MOV.U32 R72, RZ, RZ, R29 ;  /* 0x000000ffff487224 */ /* 0x000fe200078e001d */
[----:B------:R-:W-:Y:S01]  /*8080*/  MOV R17, R111 ;  /* 0x0000006f00117202 */ /* 0x000fe20000000f00 */
[----:B0-----:R-:W-:-:S02]  /*8090*/  IMAD.MOV.U32 R25, RZ, RZ, R104 ;  /* 0x000000ffff197224 */ /* 0x001fc400078e0068 */
[----:B------:R-:W-:Y:S01]  /*80a0*/  IMAD.MOV.U32 R20, RZ, RZ, R13 ;  /* 0x000000ffff147224 */ /* 0x000fe200078e000d */
[----:B------:R-:W5:Y:S01]  /*80b0*/  LDL.LU R104, [R1+0x204] ;  /* 0x0002040001687983 */ /* 0x000f620000300800 */
[----:B------:R-:W-:Y:S02]  /*80c0*/  IMAD.MOV.U32 R21, RZ, RZ, R117 ;  /* 0x000000ffff157224 */ /* 0x000fe400078e0075 */
[----:B------:R-:W-:Y:S02]  /*80d0*/  IMAD.MOV.U32 R28, RZ, RZ, R90 ;  /* 0x000000ffff1c7224 */ /* 0x000fe400078e005a */
[----:B------:R-:W-:Y:S02]  /*80e0*/  IMAD.MOV.U32 R29, RZ, RZ, R118 ;  /* 0x000000ffff1d7224 */ /* 0x000fe400078e0076 */
[----:B------:R-:W-:Y:S02]  /*80f0*/  IMAD.MOV.U32 R26, RZ, RZ, R92 ;  /* 0x000000ffff1a7224 */ /* 0x000fe400078e005c */
[----:B------:R-:W-:-:S02]  /*8100*/  IMAD.MOV.U32 R27, RZ, RZ, R101 ;  /* 0x000000ffff1b7224 */ /* 0x000fc400078e0065 */
[----:B------:R-:W-:Y:S01]  /*8110*/  IMAD.MOV.U32 R18, RZ, RZ, R93 ;  /* 0x000000ffff127224 */ /* 0x000fe200078e005d */
[----:B------:R-:W5:Y:S01]  /*8120*/  LDL.LU R101, [R1+0x200] ;  /* 0x0002000001657983 */ /* 0x000f620000300800 */
[----:B------:R-:W-:Y:S02]  /*8130*/  IMAD.MOV.U32 R19, RZ, RZ, R114 ;  /* 0x000000ffff137224 */ /* 0x000fe400078e0072 */
[----:B------:R-:W-:Y:S02]  /*8140*/  IMAD.MOV.U32 R16, RZ, RZ, R94 ;  /* 0x000000ffff107224 */ /* 0x000fe400078e005e */
[----:B------:R-:W-:Y:S02]  /*8150*/  IMAD.MOV.U32 R66, RZ, RZ, R78 ;  /* 0x000000ffff427224 */ /* 0x000fe400078e004e */
[----:B------:R-:W-:-:S04]  /*8160*/  IMAD.WIDE R24, R8, 0x2, R24 ;  /* 0x0000000208187825 */ /* 0x000fc800078e0218 */
[----:B------:R-:W-:-:S04]  /*8170*/  IMAD.WIDE R20, R8, 0x2, R20 ;  /* 0x0000000208147825 */ /* 0x000fc800078e0214 */
[----:B------:R-:W-:-:S04]  /*8180*/  IMAD.WIDE R28, R8, 0x2, R28 ;  /* 0x00000002081c7825 */ /* 0x000fc800078e021c */
[----:B------:R-:W-:-:S04]  /*8190*/  IMAD.WIDE R26, R8, 0x2, R26 ;  /* 0x00000002081a7825 */ /* 0x000fc800078e021a */
[----:B------:R-:W-:-:S04]  /*81a0*/  IMAD.WIDE R18, R8, 0x2, R18 ;  /* 0x0000000208127825 */ /* 0x000fc800078e0212 */
[----:B------:R-:W-:Y:S01]  /*81b0*/  IMAD.WIDE R16, R8, 0x2, R16 ;  /* 0x0000000208107825 */ /* 0x000fe200078e0210 */
[----:B------:R-:W-:Y:S01]  /*81c0*/  STL [R1+0x1c], R25 ;  /* 0x00001c1901007387 */ /* 0x000fe20000100800 */
[----:B------:R-:W-:Y:S02]  /*81d0*/  MOV R13, R20 ;  /* 0x00000014000d7202 */ /* 0x000fe40000000f00 */
[----:B------:R-:W-:Y:S01]  /*81e0*/  IMAD.MOV.U32 R70, RZ, RZ, R66 ;  /* 0x000000ffff467224 */ /* 0x000fe200078e0042 */
[----:B------:R-:W-:Y:S01]  /*81f0*/  STL [R1+0xb4], R27 ;  /* 0x0000b41b01007387 */ /* 0x000fe20000100800 */
[----:B------:R-:W-:Y:S02]  /*8200*/  IMAD.MOV.U32 R66, RZ, RZ, R67 ;  /* 0x000000ffff427224 */ /* 0x000fe400078e0043 */
[----:B------:R-:W-:Y:S02]  /*8210*/  IMAD.MOV.U32 R117, RZ, RZ, R21 ;  /* 0x000000ffff757224 */ /* 0x000fe400078e0015 */
[----:B------:R-:W-:-:S02]  /*8220*/  IMAD.MOV.U32 R88, RZ, RZ, R22 ;  /* 0x000000ffff587224 */ /* 0x000fc400078e0016 */
[----:B------:R-:W-:Y:S01]  /*8230*/  IMAD.MOV.U32 R84, RZ, RZ, R30 ;  /* 0x000000ffff547224 */ /* 0x000fe200078e001e */
[----:B------:R-:W0:Y:S01]  /*8240*/  LDSM.16.M88.4 R20, [R11+UR5+0x80] ;  /* 0x000080050b14783b */ /* 0x000e220008000200 */
[----:B------:R-:W-:Y:S02]  /*8250*/  IMAD.MOV.U32 R78, RZ, RZ, R31 ;  /* 0x000000ffff4e7224 */ /* 0x000fe400078e001f */
[----:B------:R-:W-:Y:S02]  /*8260*/  IMAD.MOV.U32 R90, RZ, RZ, R28 ;  /* 0x000000ffff5a7224 */ /* 0x000fe400078e001c */
[----:B------:R-:W-:Y:S02]  /*8270*/  IMAD.MOV.U32 R118, RZ, RZ, R29 ;  /* 0x000000ffff767224 */ /* 0x000fe400078e001d */
[----:B------:R-:W-:Y:S01]  /*8280*/  IMAD.MOV.U32 R91, RZ, RZ, R24 ;  /* 0x000000ffff5b7224 */ /* 0x000fe200078e0018 */
[----:B------:R-:W1:Y:S01]  /*8290*/  LDSM.16.M88.4 R28, [R11+UR5+0x4080] ;  /* 0x004080050b1c783b */ /* 0x000e620008000200 */
[----:B------:R-:W-:-:S02]  /*82a0*/  IMAD.MOV.U32 R92, RZ, RZ, R26 ;  /* 0x000000ffff5c7224 */ /* 0x000fc400078e001a */
[----:B------:R-:W-:Y:S01]  /*82b0*/  IMAD.MOV.U32 R67, RZ, RZ, R68 ;  /* 0x000000ffff437224 */ /* 0x000fe200078e0044 */
[----:B------:R-:W0:Y:S01]  /*82c0*/  LDSM.16.M88.4 R24, [R11+UR5+0x8080] ;  /* 0x008080050b18783b */ /* 0x000e220008000200 */
[----:B------:R-:W-:Y:S02]  /*82d0*/  IMAD.MOV.U32 R93, RZ, RZ, R18 ;  /* 0x000000ffff5d7224 */ /* 0x000fe400078e0012 */
[----:B------:R-:W-:Y:S02]  /*82e0*/  IMAD.MOV.U32 R114, RZ, RZ, R19 ;  /* 0x000000ffff727224 */ /* 0x000fe400078e0013 */
[----:B------:R-:W-:Y:S02]  /*82f0*/  IMAD.MOV.U32 R94, RZ, RZ, R16 ;  /* 0x000000ffff5e7224 */ /* 0x000fe400078e0010 */
[----:B------:R-:W-:Y:S02]  /*8300*/  IMAD.MOV.U32 R111, RZ, RZ, R17 ;  /* 0x000000ffff6f7224 */ /* 0x000fe400078e0011 */
[----:B------:R-:W-:Y:S01]  /*8310*/  IMAD.MOV.U32 R68, RZ, RZ, R64 ;  /* 0x000000ffff447224 */ /* 0x000fe200078e0040 */
[----:B------:R3:W0:Y:S01]  /*8320*/  LDSM.16.M88.4 R16, [R11+UR5+0xc080] ;  /* 0x00c080050b10783b */ /* 0x0006220008000200 */
[----:B------:R-:W-:-:S02]  /*8330*/  IMAD.MOV.U32 R64, RZ, RZ, R95 ;  /* 0x000000ffff407224 */ /* 0x000fc400078e005f */
[----:B------:R-:W-:Y:S02]  /*8340*/  IMAD.MOV.U32 R87, RZ, RZ, R67 ;  /* 0x000000ffff577224 */ /* 0x000fe400078e0043 */
[----:B------:R-:W-:Y:S02]  /*8350*/  IMAD.MOV.U32 R86, RZ, RZ, R68 ;  /* 0x000000ffff567224 */ /* 0x000fe400078e0044 */
[----:B---3--:R-:W-:Y:S02]  /*8360*/  IMAD.MOV.U32 R11, RZ, RZ, R70 ;  /* 0x000000ffff0b7224 */ /* 0x008fe400078e0046 */
[----:B------:R-:W-:Y:S02]  /*8370*/  IMAD.MOV.U32 R70, RZ, RZ, R66 ;  /* 0x000000ffff467224 */ /* 0x000fe400078e0042 */
[----:B------:R-:W-:Y:S01]  /*8380*/  IMAD.MOV.U32 R66, RZ, RZ, R97 ;  /* 0x000000ffff427224 */ /* 0x000fe200078e0061 */
[----:B------:R-:W-:Y:S01]  /*8390*/  MOV R97, R69 ;  /* 0x0000004500617202 */ /* 0x000fe20000000f00 */
[----:B------:R-:W-:-:S02]  /*83a0*/  IMAD.MOV.U32 R67, RZ, RZ, R102 ;  /* 0x000000ffff437224 */ /* 0x000fc400078e0066 */
[----:B------:R-:W-:Y:S02]  /*83b0*/  IMAD.MOV.U32 R68, RZ, RZ, R98 ;  /* 0x000000ffff447224 */ /* 0x000fe400078e0062 */
[----:B------:R-:W-:Y:S02]  /*83c0*/  IMAD.MOV.U32 R69, RZ, RZ, R105 ;  /* 0x000000ffff457224 */ /* 0x000fe400078e0069 */
[----:B------:R-:W-:-:S04]  /*83d0*/  IMAD.WIDE R66, R8, 0x2, R66 ;  /* 0x0000000208427825 */ /* 0x000fc800078e0242 */
[----:B------:R-:W-:-:S04]  /*83e0*/  IMAD.WIDE R68, R8, 0x2, R68 ;  /* 0x0000000208447825 */ /* 0x000fc800078e0244 */
[----:B------:R-:W-:Y:S02]  /*83f0*/  IMAD.MOV.U32 R98, RZ, RZ, R68 ;  /* 0x000000ffff627224 */ /* 0x000fe400078e0044 */
[----:B--2---:R-:W-:-:S05]  /*8400*/  IMAD.WIDE R64, R8, 0x2, R64 ;  /* 0x0000000208407825 */ /* 0x004fca00078e0240 */
[----:B------:R2:W-:Y:S04]  /*8410*/  STL [R1+0xb8], R65 ;  /* 0x0000b84101007387 */ /* 0x0005e80000100800 */
[----:B------:R-:W3:Y:S04]  /*8420*/  LDL.LU R102, [R1+0x1fc] ;  /* 0x0001fc0001667983 */ /* 0x000ee80000300800 */
[----:B------:R-:W3:Y:S04]  /*8430*/  LDL.LU R105, [R1+0x1f8] ;  /* 0x0001f80001697983 */ /* 0x000ee80000300800 */
[----:B------:R-:W-:Y:S04]  /*8440*/  STL [R1+0x20], R67 ;  /* 0x0000204301007387 */ /* 0x000fe80000100800 */
[----:B------:R0:W-:Y:S04]  /*8450*/  STL [R1+0xbc], R69 ;  /* 0x0000bc4501007387 */ /* 0x0001e80000100800 */
[----:B------:R-:W3:Y:S01]  /*8460*/  LDL.LU R68, [R1+0xc4] ;  /* 0x0000c40001447983 */ /* 0x000ee20000300800 */
[----:B------:R-:W-:-:S02]  /*8470*/  IMAD.MOV.U32 R95, RZ, RZ, R64 ;  /* 0x000000ffff5f7224 */ /* 0x000fc400078e0040 */
[----:B----4-:R-:W-:Y:S02]  /*8480*/  IMAD.MOV.U32 R64, RZ, RZ, R96 ;  /* 0x000000ffff407224 */ /* 0x010fe400078e0060 */
[----:B--2---:R-:W-:Y:S02]  /*8490*/  IMAD.MOV.U32 R65, RZ, RZ, R112 ;  /* 0x000000ffff417224 */ /* 0x004fe400078e0070 */
[----:B------:R-:W-:-:S04]  /*84a0*/  IMAD.WIDE R64, R8, 0x2, R64 ;  /* 0x0000000208407825 */ /* 0x000fc800078e0240 */
[----:B------:R-:W-:Y:S02]  /*84b0*/  IMAD.MOV.U32 R112, RZ, RZ, R65 ;  /* 0x000000ffff707224 */ /* 0x000fe400078e0041 */
[----:B------:R-:W-:Y:S02]  /*84c0*/  IMAD.MOV.U32 R65, RZ, RZ, R97 ;  /* 0x000000ffff417224 */ /* 0x000fe400078e0061 */
[----:B------:R-:W-:Y:S02]  /*84d0*/  IMAD.MOV.U32 R96, RZ, RZ, R64 ;  /* 0x000000ffff607224 */ /* 0x000fe400078e0040 */
[----:B0-----:R-:W-:Y:S02]  /*84e0*/  IMAD.MOV.U32 R69, RZ, RZ, R65 ;  /* 0x000000ffff457224 */ /* 0x001fe400078e0041 */
[----:B------:R-:W-:Y:S02]  /*84f0*/  IMAD.MOV.U32 R64, RZ, RZ, R99 ;  /* 0x000000ffff407224 */ /* 0x000fe400078e0063 */
[----:B------:R-:W-:-:S02]  /*8500*/  IMAD.MOV.U32 R65, RZ, RZ, R103 ;  /* 0x000000ffff417224 */ /* 0x000fc400078e0067 */
[----:B------:R-:W-:Y:S01]  /*8510*/  IMAD.MOV.U32 R97, RZ, RZ, R66 ;  /* 0x000000ffff617224 */ /* 0x000fe200078e0042 */
[----:B------:R-:W2:Y:S01]  /*8520*/  LDL.LU R103, [R1+0x1f4] ;  /* 0x0001f40001677983 */ /* 0x000ea20000300800 */
[----:B------:R-:W-:-:S04]  /*8530*/  IMAD.WIDE R66, R8, 0x2, R64 ;  /* 0x0000000208427825 */ /* 0x000fc800078e0240 */
[----:B------:R-:W-:Y:S02]  /*8540*/  IMAD.MOV.U32 R64, RZ, RZ, R100 ;  /* 0x000000ffff407224 */ /* 0x000fe400078e0064 */
[----:B-----5:R-:W-:Y:S02]  /*8550*/  IMAD.MOV.U32 R65, RZ, RZ, R106 ;  /* 0x000000ffff417224 */ /* 0x020fe400078e006a */
[----:B------:R-:W4:Y:S01]  /*8560*/  LDL.LU R106, [R1+0x1f0] ;  /* 0x0001f000016a7983 */ /* 0x000f220000300800 */
[----:B------:R-:W-:-:S03]  /*8570*/  IMAD.WIDE R64, R8, 0x2, R64 ;  /* 0x0000000208407825 */ /* 0x000fc600078e0240 */
[----:B------:R-:W-:Y:S01]  /*8580*/  STL [R1+0x24], R67 ;  /* 0x0000244301007387 */ /* 0x000fe20000100800 */
[----:B------:R-:W-:Y:S01]  /*8590*/  IMAD.MOV.U32 R100, RZ, RZ, R64 ;  /* 0x000000ffff647224 */ /* 0x000fe200078e0040 */
[----:B------:R-:W-:Y:S02]  /*85a0*/  MOV R64, R101 ;  /* 0x0000006500407202 */ /* 0x000fe40000000f00 */
[----:B------:R0:W-:Y:S01]  /*85b0*/  STL [R1+0xc0], R65 ;  /* 0x0000c04101007387 */ /* 0x0001e20000100800 */
[----:B------:R-:W-:Y:S02]  /*85c0*/  IMAD.MOV.U32 R99, RZ, RZ, R66 ;  /* 0x000000ffff637224 */ /* 0x000fe400078e0042 */
[----:B0-----:R-:W-:Y:S02]  /*85d0*/  IMAD.MOV.U32 R65, RZ, RZ, R104 ;  /* 0x000000ffff417224 */ /* 0x001fe400078e0068 */
[----:B------:R-:W5:Y:S01]  /*85e0*/  LDL.LU R104, [R1+0x1ec] ;  /* 0x0001ec0001687983 */ /* 0x000f620000300800 */
[----:B------:R-:W-:-:S05]  /*85f0*/  IMAD.WIDE R64, R8, 0x2, R64 ;  /* 0x0000000208407825 */ /* 0x000fca00078e0240 */
[----:B------:R0:W-:Y:S01]  /*8600*/  STL [R1+0x28], R65 ;  /* 0x0000284101007387 */ /* 0x0001e20000100800 */
[----:B------:R-:W-:Y:S01]  /*8610*/  HMMA.16816.F32 R40, R48, R20, R40 ;  /* 0x000000143028723c */ /* 0x000fe20000001828 */
[----:B0-----:R-:W-:-:S07]  /*8620*/  IMAD.MOV.U32 R65, RZ, RZ, R69 ;  /* 0x000000ffff417224 */ /* 0x001fce00078e0045 */
[C---:B-1----:R-:W-:Y:S08]  /*8630*/  HMMA.16816.F32 R60, R48.reuse, R28, R60 ;  /* 0x0000001c303c723c */ /* 0x042ff0000000183c */
[C---:B------:R-:W-:Y:S08]  /*8640*/  HMMA.16816.F32 R52, R48.reuse, R24, R52 ;  /* 0x000000183034723c */ /* 0x040ff00000001834 */
[----:B------:R-:W-:Y:S01]  /*8650*/  HMMA.16816.F32 R44, R48, R16, R44 ;  /* 0x00000010302c723c */ /* 0x000fe2000000182c */
[----:B---3--:R-:W-:-:S02]  /*8660*/  IMAD.MOV.U32 R66, RZ, RZ, R102 ;  /* 0x000000ffff427224 */ /* 0x008fc400078e0066 */
[----:B------:R-:W-:Y:S02]  /*8670*/  IMAD.MOV.U32 R69, RZ, RZ, R105 ;  /* 0x000000ffff457224 */ /* 0x000fe400078e0069 */
[----:B------:R-:W-:Y:S02]  /*8680*/  IMAD.MOV.U32 R67, RZ, RZ, R68 ;  /* 0x000000ffff437224 */ /* 0x000fe400078e0044 */
[----:B------:R-:W-:-:S05]  /*8690*/  IMAD.WIDE R66, R8, 0x2, R66 ;  /* 0x0000000208427825 */ /* 0x000fca00078e0242 */
[----:B------:R-:W-:Y:S04]  /*86a0*/  STL [R1+0xc4], R67 ;  /* 0x0000c44301007387 */ /* 0x000fe80000100800 */
[----:B------:R-:W3:Y:S04]  /*86b0*/  LDL.LU R105, [R1+0x1e8] ;  /* 0x0001e80001697983 */ /* 0x000ee80000300800 */
[----:B------:R-:W3:Y:S04]  /*86c0*/  LDL.LU R49, [R1+0x2c] ;  /* 0x00002c0001317983 */ /* 0x000ee80000300800 */
[----:B------:R-:W3:Y:S04]  /*86d0*/  LDL.LU R50, [R1+0xcc] ;  /* 0x0000cc0001327983 */ /* 0x000ee80000300800 */
[----:B------:R-:W3:Y:S01]  /*86e0*/  LDL.LU R51, [R1+0x124] ;  /* 0x0001240001337983 */ /* 0x000ee20000300800 */
[----:B--2---:R-:W-:-:S04]  /*86f0*/  IMAD.MOV.U32 R68, RZ, RZ, R103 ;  /* 0x000000ffff447224 */ /* 0x004fc800078e0067 */
[----:B------:R-:W-:-:S04]  /*8700*/  IMAD.WIDE R68, R8, 0x2, R68 ;  /* 0x0000000208447825 */ /* 0x000fc800078e0244 */
[----:B------:R-:W-:Y:S01]  /*8710*/  IMAD.MOV.U32 R48, RZ, RZ, R65 ;  /* 0x000000ffff307224 */ /* 0x000fe200078e0041 */
[----:B------:R4:W-:Y:S01]  /*8720*/  STL [R1+0xc8], R69 ;  /* 0x0000c84501007387 */ /* 0x0009e20000100800 */
[----:B------:R-:W-:Y:S02]  /*8730*/  IMAD.MOV.U32 R103, RZ, RZ, R68 ;  /* 0x000000ffff677224 */ /* 0x000fe400078e0044 */
[----:B----4-:R-:W-:Y:S02]  /*8740*/  IMAD.MOV.U32 R69, RZ, RZ, R106 ;  /* 0x000000ffff457224 */ /* 0x010fe400078e006a */
[----:B------:R-:W-:Y:S02]  /*8750*/  IMAD.MOV.U32 R106, RZ, RZ, R48 ;  /* 0x000000ffff6a7224 */ /* 0x000fe400078e0030 */
[----:B-----5:R-:W-:-:S04]  /*8760*/  IMAD.MOV.U32 R68, RZ, RZ, R104 ;  /* 0x000000ffff447224 */ /* 0x020fc800078e0068 */
[----:B------:R-:W-:-:S04]  /*8770*/  IMAD.WIDE R68, R8, 0x2, R68 ;  /* 0x0000000208447825 */ /* 0x000fc800078e0244 */
[----:B------:R-:W-:Y:S02]  /*8780*/  IMAD.MOV.U32 R104, RZ, RZ, R68 ;  /* 0x000000ffff687224 */ /* 0x000fe400078e0044 */
[----:B------:R-:W2:Y:S01]  /*8790*/  LDL.LU R68, [R1+0x128] ;  /* 0x0001280001447983 */ /* 0x000ea20000300800 */
[----:B---3--:R-:W-:Y:S01]  /*87a0*/  IMAD.MOV.U32 R48, RZ, RZ, R105 ;  /* 0x000000ffff307224 */ /* 0x008fe200078e0069 */
[----:B------:R-:W-:-:S03]  /*87b0*/  MOV R105, R106 ;  /* 0x0000006a00697202 */ /* 0x000fc60000000f00 */
[----:B------:R-:W-:-:S04]  /*87c0*/  IMAD.WIDE R48, R8, 0x2, R48 ;  /* 0x0000000208307825 */ /* 0x000fc800078e0230 */
[----:B------:R-:W-:Y:S01]  /*87d0*/  IMAD.MOV.U32 R106, RZ, RZ, R69 ;  /* 0x000000ffff6a7224 */ /* 0x000fe200078e0045 */
[----:B------:R0:W-:Y:S01]  /*87e0*/  STL [R1+0x2c], R49 ;  /* 0x00002c3101007387 */ /* 0x0001e20000100800 */
[----:B------:R-:W-:Y:S02]  /*87f0*/  IMAD.MOV.U32 R69, RZ, RZ, R105 ;  /* 0x000000ffff457224 */ /* 0x000fe400078e0069 */
[----:B------:R-:W-:Y:S02]  /*8800*/  IMAD.MOV.U32 R105, RZ, RZ, R48 ;  /* 0x000000ffff697224 */ /* 0x000fe400078e0030 */
[----:B------:R-:W3:Y:S04]  /*8810*/  LDL.LU R48, [R1+0x34] ;  /* 0x0000340001307983 */ /* 0x000ee80000300800 */
[----:B0-----:R-:W3:Y:S01]  /*8820*/  LDL.LU R49, [R1+0xd0] ;  /* 0x0000d00001317983 */ /* 0x001ee20000300800 */
[----:B------:R-:W-:-:S04]  /*8830*/  LOP3.LUT R51, R51, R50, RZ, 0x3c, !PT ;  /* 0x0000003233337212 */ /* 0x000fc800078e3cff */
[----:B------:R-:W-:-:S04]  /*8840*/  LOP3.LUT R50, R51, R50, RZ, 0x3c, !PT ;  /* 0x0000003233327212 */ /* 0x000fc800078e3cff */
[----:B------:R-:W-:-:S03]  /*8850*/  LOP3.LUT R51, R51, R50, RZ, 0x3c, !PT ;  /* 0x0000003233337212 */ /* 0x000fc600078e3cff */
[----:B------:R-:W-:-:S05]  /*8860*/  IMAD.WIDE R50, R8, 0x2, R50 ;  /* 0x0000000208327825 */ /* 0x000fca00078e0232 */
[----:B------:R0:W-:Y:S04]  /*8870*/  STL [R1+0x124], R50 ;  /* 0x0001243201007387 */ /* 0x0001e80000100800 */
[----:B------:R2:W-:Y:S01]  /*8880*/  STL [R1+0xcc], R51 ;  /* 0x0000cc3301007387 */ /* 0x0005e20000100800 */
[----:B0-----:R-:W-:Y:S02]  /*8890*/  IMAD.MOV.U32 R50, RZ, RZ, R123 ;  /* 0x000000ffff327224 */ /* 0x001fe400078e007b */
[----:B--2---:R-:W-:Y:S01]  /*88a0*/  IMAD.MOV.U32 R51, RZ, RZ, R68 ;  /* 0x000000ffff337224 */ /* 0x004fe200078e0044 */
[----:B------:R-:W2:Y:S01]  /*88b0*/  LDL.LU R123, [R1+0x1e4] ;  /* 0x0001e400017b7983 */ /* 0x000ea20000300800 */
[----:B------:R-:W-:-:S03]  /*88c0*/  IMAD.MOV.U32 R68, RZ, RZ, R69 ;  /* 0x000000ffff447224 */ /* 0x000fc600078e0045 */
[----:B------:R-:W-:Y:S01]  /*88d0*/  LOP3.LUT R51, R51, R50, RZ, 0x3c, !PT ;  /* 0x0000003233337212 */ /* 0x000fe200078e3cff */
[----:B------:R-:W-:-:S03]  /*88e0*/  IMAD.MOV.U32 R69, RZ, RZ, R107 ;  /* 0x000000ffff457224 */ /* 0x000fc600078e006b */
[----:B------:R-:W-:Y:S01]  /*88f0*/  LOP3.LUT R50, R51, R50, RZ, 0x3c, !PT ;  /* 0x0000003233327212 */ /* 0x000fe200078e3cff */
[----:B------:R-:W-:-:S03]  /*8900*/  IMAD.WIDE R68, R8, 0x2, R68 ;  /* 0x0000000208447825 */ /* 0x000fc600078e0244 */
[----:B------:R-:W-:Y:S02]  /*8910*/  LOP3.LUT R51, R51, R50, RZ, 0x3c, !PT ;  /* 0x0000003233337212 */ /* 0x000fe400078e3cff */
[----:B------:R0:W-:Y:S01]  /*8920*/  STL [R1+0x30], R68 ;  /* 0x0000304401007387 */ /* 0x0001e20000100800 */
[----:B------:R-:W-:Y:S02]  /*8930*/  IMAD.MOV.U32 R107, RZ, RZ, R69 ;  /* 0x000000ffff6b7224 */ /* 0x000fe400078e0045 */
[----:B------:R-:W-:-:S04]  /*8940*/  IMAD.WIDE R50, R8, 0x2, R50 ;  /* 0x0000000208327825 */ /* 0x000fc800078e0232 */
[----:B0-----:R-:W-:Y:S02]  /*8950*/  IMAD.MOV.U32 R68, RZ, RZ, R121 ;  /* 0x000000ffff447224 */ /* 0x001fe400078e0079 */
[----:B------:R-:W4:Y:S04]  /*8960*/  LDL.LU R121, [R1+0x1e0] ;  /* 0x0001e00001797983 */ /* 0x000f280000300800 */
[----:B------:R-:W5:Y:S01]  /*8970*/  LDL.LU R69, [R1+0x44] ;  /* 0x0000440001457983 */ /* 0x000f620000300800 */
[----:B---3--:R-:W-:-:S04]  /*8980*/  LOP3.LUT R49, R49, R48, RZ, 0x3c, !PT ;  /* 0x0000003031317212 */ /* 0x008fc800078e3cff */
[----:B------:R-:W-:-:S04]  /*8990*/  LOP3.LUT R48, R49, R48, RZ, 0x3c, !PT ;  /* 0x0000003031307212 */ /* 0x000fc800078e3cff */
[----:B------:R-:W-:-:S03]  /*89a0*/  LOP3.LUT R49, R49, R48, RZ, 0x3c, !PT ;  /* 0x0000003031317212 */ /* 0x000fc600078e3cff */
[----:B------:R-:W-:-:S05]  /*89b0*/  IMAD.WIDE R48, R8, 0x2, R48 ;  /* 0x0000000208307825 */ /* 0x000fca00078e0230 */
[----:B------:R0:W-:Y:S04]  /*89c0*/  STL [R1+0xd0], R48 ;  /* 0x0000d03001007387 */ /* 0x0001e80000100800 */
[----:B------:R-:W-:Y:S01]  /*89d0*/  STL [R1+0x34], R49 ;  /* 0x0000343101007387 */ /* 0x000fe20000100800 */
[----:B0-----:R-:W-:-:S03]  /*89e0*/  IMAD.MOV.U32 R48, RZ, RZ, R108 ;  /* 0x000000ffff307224 */ /* 0x001fc600078e006c */
[----:B------:R-:W3:Y:S04]  /*89f0*/  LDL.LU R108, [R1+0x1dc] ;  /* 0x0001dc00016c7983 */ /* 0x000ee80000300800 */
[----:B------:R0:W-:Y:S04]  /*8a00*/  STL [R1+0x128], R50 ;  /* 0x0001283201007387 */ /* 0x0001e80000100800 */
[----:B------:R1:W-:Y:S04]  /*8a10*/  STL [R1+0xd4], R51 ;  /* 0x0000d43301007387 */ /* 0x0003e80000100800 */
[----:B0-----:R-:W2:Y:S04]  /*8a20*/  LDL.LU R50, [R1+0xdc] ;  /* 0x0000dc0001327983 */ /* 0x001ea80000300800 */
[----:B-1----:R-:W2:Y:S01]  /*8a30*/  LDL.LU R51, [R1+0x12c] ;  /* 0x00012c0001337983 */ /* 0x002ea20000300800 */
[----:B------:R-:W-:-:S02]  /*8a40*/  IMAD.MOV.U32 R101, RZ, RZ, R64 ;  /* 0x000000ffff657224 */ /* 0x000fc400078e0040 */
[----:B------:R-:W-:Y:S02]  /*8a50*/  IMAD.MOV.U32 R102, RZ, RZ, R66 ;  /* 0x000000ffff667224 */ /* 0x000fe400078e0042 */
[----:B------:R-:W0:Y:S01]  /*8a60*/  LDSM.16.MT88.4 R64, [R115+UR5+0x13000] ;  /* 0x013000057340783b */ /* 0x000e220008004200 */
[----:B------:R-:W-:-:S05]  /*8a70*/  IMAD.MOV.U32 R49, RZ, RZ, R68 ;  /* 0x000000ffff317224 */ /* 0x000fca00078e0044 */
[----:B------:R-:W-:-:S04]  /*8a80*/  LOP3.LUT R49, R49, R48, RZ, 0x3c, !PT ;  /* 0x0000003031317212 */ /* 0x000fc800078e3cff */
[----:B------:R-:W-:Y:S01]  /*8a90*/  LOP3.LUT R48, R49, R48, RZ, 0x3c, !PT ;  /* 0x0000003031307212 */ /* 0x000fe200078e3cff */
[----:B-----5:R-:W-:-:S03]  /*8aa0*/  IMAD.MOV.U32 R68, RZ, RZ, R69 ;  /* 0x000000ffff447224 */ /* 0x020fc600078e0045 */
[----:B------:R-:W-:-:S03]  /*8ab0*/  LOP3.LUT R49, R49, R48, RZ, 0x3c, !PT ;  /* 0x0000003031317212 */ /* 0x000fc600078e3cff */
[C---:B------:R-:W-:Y:S01]  /*8ac0*/  IMAD.WIDE R48, R8.reuse, 0x2, R48 ;  /* 0x0000000208307825 */ /* 0x040fe200078e0230 */
[----:B0-----:R-:W-:Y:S03]  /*8ad0*/  HMMA.16816.F32 R80, R64, R20, R80 ;  /* 0x000000144050723c */ /* 0x001fe60000001850 */
[----:B---3--:R-:W-:Y:S02]  /*8ae0*/  IMAD.MOV.U32 R69, RZ, RZ, R108 ;  /* 0x000000ffff457224 */ /* 0x008fe400078e006c */
[----:B------:R-:W-:Y:S01]  /*8af0*/  IMAD.WIDE R68, R8, 0x2, R68 ;  /* 0x0000000208447825 */ /* 0x000fe200078e0244 */
[----:B--2---:R-:W-:-:S04]  /*8b00*/  LOP3.LUT R51, R51, R50, RZ, 0x3c, !PT ;  /* 0x0000003233337212 */ /* 0x004fc800078e3cff */
[----:B------:R-:W-:-:S04]  /*8b10*/  LOP3.LUT R50, R51, R50, RZ, 0x3c, !PT ;  /* 0x0000003233327212 */ /* 0x000fc800078e3cff */
[----:B------:R-:W-:Y:S01]  /*8b20*/  LOP3.LUT R51, R51, R50, RZ, 0x3c, !PT ;  /* 0x0000003233337212 */ /* 0x000fe200078e3cff */
[----:B------:R-:W-:Y:S02]  /*8b30*/  STL [R1+0x44], R68 ;  /* 0x0000444401007387 */ /* 0x000fe40000100800 */
[----:B------:R-:W-:Y:S02]  /*8b40*/  IMAD.WIDE R50, R8, 0x2, R50 ;  /* 0x0000000208327825 */ /* 0x000fe400078e0232 */
[----:B------:R0:W-:Y:S04]  /*8b50*/  STL [R1+0xd8], R48 ;  /* 0x0000d83001007387 */ /* 0x0001e80000100800 */
[----:B------:R1:W-:Y:S01]  /*8b60*/  STL [R1+0x48], R49 ;  /* 0x0000483101007387 */ /* 0x0003e20000100800 */
[----:B------:R-:W-:Y:S01]  /*8b70*/  MOV R108, R69 ;  /* 0x00000045006c7202 */ /* 0x000fe20000000f00 */
[----:B0-----:R-:W-:-:S02]  /*8b80*/  IMAD.MOV.U32 R48, RZ, RZ, R122 ;  /* 0x000000ffff307224 */ /* 0x001fc400078e007a */
[----:B------:R-:W2:Y:S01]  /*8b90*/  LDL.LU R122, [R1+0x1d8] ;  /* 0x0001d800017a7983 */ /* 0x000ea20000300800 */
[----:B-1----:R-:W-:-:S03]  /*8ba0*/  IMAD.MOV.U32 R49, RZ, RZ, R14 ;  /* 0x000000ffff317224 */ /* 0x002fc600078e000e */
[----:B------:R-:W3:Y:S04]  /*8bb0*/  LDL.LU R14, [R1+0x1d4] ;  /* 0x0001d400010e7983 */ /* 0x000ee80000300800 */
[----:B------:R-:W-:Y:S04]  /*8bc0*/  STL [R1+0x12c], R50 ;  /* 0x00012c3201007387 */ /* 0x000fe80000100800 */
[----:B------:R0:W-:Y:S02]  /*8bd0*/  STL [R1+0xdc], R51 ;  /* 0x0000dc3301007387 */ /* 0x0001e40000100800 */
[----:B0-----:R-:W-:-:S02]  /*8be0*/  IMAD.MOV.U32 R51, RZ, RZ, R124 ;  /* 0x000000ffff337224 */ /* 0x001fc400078e007c */
[----:B------:R-:W5:Y:S04]  /*8bf0*/  LDL.LU R124, [R1+0x1d0] ;  /* 0x0001d000017c7983 */ /* 0x000f680000300800 */
[----:B------:R-:W2:Y:S04]  /*8c00*/  LDL.LU R68, [R1+0xe8] ;  /* 0x0000e80001447983 */ /* 0x000ea80000300800 */
[----:B------:R-:W2:Y:S04]  /*8c10*/  LDL.LU R69, [R1+0x134] ;  /* 0x0001340001457983 */ /* 0x000ea80000300800 */
[----:B------:R-:W2:Y:S04]  /*8c20*/  LDL.LU R20, [R1+0x50] ;  /* 0x0000500001147983 */ /* 0x000ea80000300800 */
[----:B------:R-:W2:Y:S01]  /*8c30*/  LDL.LU R21, [R1+0xe0] ;  /* 0x0000e00001157983 */ /* 0x000ea20000300800 */
[----:B------:R-:W-:-:S02]  /*8c40*/  IMAD.MOV.U32 R50, RZ, RZ, R51 ;  /* 0x000000ffff327224 */ /* 0x000fc400078e0033 */
[----:B------:R-:W-:Y:S02]  /*8c50*/  IMAD.MOV.U32 R51, RZ, RZ, R110 ;  /* 0x000000ffff337224 */ /* 0x000fe400078e006e */
[----:B------:R-:W-:-:S04]  /*8c60*/  IMAD.WIDE R50, R8, 0x2, R50 ;  /* 0x0000000208327825 */ /* 0x000fc800078e0232 */
[----:B------:R-:W-:Y:S01]  /*8c70*/  IMAD.MOV.U32 R110, RZ, RZ, R51 ;  /* 0x000000ffff6e7224 */ /* 0x000fe200078e0033 */
[----:B------:R0:W-:Y:S02]  /*8c80*/  STL [R1+0x4c], R50 ;  /* 0x00004c3201007387 */ /* 0x0001e40000100800 */
[----:B0-----:R-:W-:Y:S02]  /*8c90*/  IMAD.MOV.U32 R50, RZ, RZ, R15 ;  /* 0x000000ffff327224 */ /* 0x001fe400078e000f */
[----:B------:R-:W3:Y:S01]  /*8ca0*/  LDL.LU R15, [R1+0x1cc] ;  /* 0x0001cc00010f7983 */ /* 0x000ee20000300800 */
[----:B------:R-:W-:-:S03]  /*8cb0*/  IMAD.MOV.U32 R51, RZ, RZ, R109 ;  /* 0x000000ffff337224 */ /* 0x000fc600078e006d */
[----:B------:R-:W3:Y:S01]  /*8cc0*/  LDL.LU R109, [R1+0x1c8] ;  /* 0x0001c800016d7983 */ /* 0x000ee20000300800 */
[----:B--2---:R-:W-:-:S04]  /*8cd0*/  LOP3.LUT R21, R21, R20, RZ, 0x3c, !PT ;  /* 0x0000001415157212 */ /* 0x004fc800078e3cff */
[----:B------:R-:W-:-:S04]  /*8ce0*/  LOP3.LUT R20, R21, R20, RZ, 0x3c, !PT ;  /* 0x0000001415147212 */ /* 0x000fc800078e3cff */
[----:B------:R-:W-:-:S03]  /*8cf0*/  LOP3.LUT R21, R21, R20, RZ, 0x3c, !PT ;  /* 0x0000001415157212 */ /* 0x000fc600078e3cff */
[----:B------:R-:W-:-:S05]  /*8d00*/  IMAD.WIDE R20, R8, 0x2, R20 ;  /* 0x0000000208147825 */ /* 0x000fca00078e0214 */
[----:B------:R0:W-:Y:S04]  /*8d10*/  STL [R1+0xe0], R20 ;  /* 0x0000e01401007387 */ /* 0x0001e80000100800 */
[----:B------:R1:W-:Y:S04]  /*8d20*/  STL [R1+0x50], R21 ;  /* 0x0000501501007387 */ /* 0x0003e80000100800 */
[----:B0-----:R-:W2:Y:S04]  /*8d30*/  LDL.LU R20, [R1+0x144] ;  /* 0x0001440001147983 */ /* 0x001ea80000300800 */
[----:B-1----:R-:W3:Y:S01]  /*8d40*/  LDL.LU R21, [R1+0x54] ;  /* 0x0000540001157983 */ /* 0x002ee20000300800 */
[----:B------:R-:W-:-:S04]  /*8d50*/  LOP3.LUT R49, R49, R48, RZ, 0x3c, !PT ;  /* 0x0000003031317212 */ /* 0x000fc800078e3cff */
[----:B------:R-:W-:-:S04]  /*8d60*/  LOP3.LUT R48, R49, R48, RZ, 0x3c, !PT ;  /* 0x0000003031307212 */ /* 0x000fc800078e3cff */
[----:B------:R-:W-:-:S03]  /*8d70*/  LOP3.LUT R49, R49, R48, RZ, 0x3c, !PT ;  /* 0x0000003031317212 */ /* 0x000fc600078e3cff */
[----:B------:R-:W-:-:S05]  /*8d80*/  IMAD.WIDE R48, R8, 0x2, R48 ;  /* 0x0000000208307825 */ /* 0x000fca00078e0230 */
[----:B------:R-:W-:Y:S04]  /*8d90*/  STL [R1+0x130], R48 ;  /* 0x0001303001007387 */ /* 0x000fe80000100800 */
[----:B------:R2:W-:Y:S02]  /*8da0*/  STL [R1+0xe4], R49 ;  /* 0x0000e43101007387 */ /* 0x0005e40000100800 */
[----:B--2---:R-:W-:Y:S02]  /*8db0*/  IMAD.MOV.U32 R49, RZ, RZ, R20 ;  /* 0x000000ffff317224 */ /* 0x004fe400078e0014 */
[----:B---3--:R-:W-:Y:S02]  /*8dc0*/  IMAD.MOV.U32 R20, RZ, RZ, R21 ;  /* 0x000000ffff147224 */ /* 0x008fe400078e0015 */
[----:B------:R-:W-:-:S02]  /*8dd0*/  IMAD.MOV.U32 R21, RZ, RZ, R109 ;  /* 0x000000ffff157224 */ /* 0x000fc400078e006d */
[----:B------:R-:W-:-:S05]  /*8de0*/  IMAD.WIDE R20, R8, 0x2, R20 ;  /* 0x0000000208147825 */ /* 0x000fca00078e0214 */
[----:B------:R0:W-:Y:S04]  /*8df0*/  STL [R1+0x54], R20 ;  /* 0x0000541401007387 */ /* 0x0001e80000100800 */
[----:B0-----:R-:W2:Y:S01]  /*8e00*/  LDL.LU R20, [R1+0x138] ;  /* 0x0001380001147983 */ /* 0x001ea20000300800 */
[----:B------:R-:W-:Y:S01]  /*8e10*/  HMMA.16816.F32 R56, R64, R28, R56 ;  /* 0x0000001c4038723c */ /* 0x000fe20000001838 */
[----:B------:R-:W-:Y:S01]  /*8e20*/  IMAD.MOV.U32 R28, RZ, RZ, R50 ;  /* 0x000000ffff1c7224 */ /* 0x000fe200078e0032 */
[-C--:B------:R-:W-:Y:S01]  /*8e30*/  LOP3.LUT R69, R69, R68.reuse, RZ, 0x3c, !PT ;  /* 0x0000004445457212 */ /* 0x080fe200078e3cff */
[----:B------:R-:W-:Y:S01]  /*8e40*/  IMAD.MOV.U32 R29, RZ, RZ, R119 ;  /* 0x000000ffff1d7224 */ /* 0x000fe200078e0077 */
[----:B------:R-:W-:Y:S01]  /*8e50*/  MOV R119, R51 ;  /* 0x0000003300777202 */ /* 0x000fe20000000f00 */
[----:B------:R-:W-:Y:S01]  /*8e60*/  IMAD.MOV.U32 R109, RZ, RZ, R49 ;  /* 0x000000ffff6d7224 */ /* 0x000fe200078e0031 */
[C---:B------:R-:W-:Y:S01]  /*8e70*/  LOP3.LUT R68, R69.reuse, R68, RZ, 0x3c, !PT ;  /* 0x0000004445447212 */ /* 0x040fe200078e3cff */
[----:B------:R-:W-:Y:S01]  /*8e80*/  IMAD.WIDE R28, R8, 0x2, R28 ;  /* 0x00000002081c7825 */ /* 0x000fe200078e021c */
[----:B------:R0:W1:Y:S02]  /*8e90*/  LDSM.16.MT88.4 R48, [R2+UR5+0x13800] ;  /* 0x013800050230783b */ /* 0x0000640008004200 */
[----:B------:R-:W-:-:S02]  /*8ea0*/  LOP3.LUT R69, R69, R68, RZ, 0x3c, !PT ;  /* 0x0000004445457212 */ /* 0x000fc400078e3cff */
[----:B------:R3:W-:Y:S01]  /*8eb0*/  STL [R1+0x58], R28 ;  /* 0x0000581c01007387 */ /* 0x0007e20000100800 */
[----:B0-----:R-:W-:Y:S02]  /*8ec0*/  IMAD.MOV.U32 R2, RZ, RZ, R109 ;  /* 0x000000ffff027224 */ /* 0x001fe400078e006d */
[----:B------:R-:W-:Y:S02]  /*8ed0*/  IMAD.MOV.U32 R109, RZ, RZ, R21 ;  /* 0x000000ffff6d7224 */ /* 0x000fe400078e0015 */
[----:B------:R-:W-:Y:S02]  /*8ee0*/  IMAD.MOV.U32 R21, RZ, RZ, R119 ;  /* 0x000000ffff157224 */ /* 0x000fe400078e0077 */
[----:B------:R-:W-:Y:S01]  /*8ef0*/  IMAD.MOV.U32 R119, RZ, RZ, R29 ;  /* 0x000000ffff777224 */ /* 0x000fe200078e001d */
[----:B---3--:R-:W3:Y:S01]  /*8f00*/  LDL.LU R28, [R1+0x60] ;  /* 0x00006000011c7983 */ /* 0x008ee20000300800 */
[----:B------:R-:W-:-:S03]  /*8f10*/  IMAD.WIDE R68, R8, 0x2, R68 ;  /* 0x0000000208447825 */ /* 0x000fc600078e0244 */
[----:B------:R-:W3:Y:S04]  /*8f20*/  LDL.LU R29, [R1+0xec] ;  /* 0x0000ec00011d7983 */ /* 0x000ee80000300800 */
[----:B------:R0:W-:Y:S04]  /*8f30*/  STL [R1+0x134], R68 ;  /* 0x0001344401007387 */ /* 0x0001e80000100800 */
[----:B------:R2:W-:Y:S01]  /*8f40*/  STL [R1+0xe8], R69 ;  /* 0x0000e84501007387 */ /* 0x0005e20000100800 */
[----:B0-----:R-:W-:-:S03]  /*8f50*/  IMAD.MOV.U32 R68, RZ, RZ, R125 ;  /* 0x000000ffff447224 */ /* 0x001fc600078e007d */
[----:B------:R-:W5:Y:S01]  /*8f60*/  LDL.LU R125, [R1+0x1c4] ;  /* 0x0001c400017d7983 */ /* 0x000f620000300800 */
[----:B--2---:R-:W-:Y:S02]  /*8f70*/  IMAD.MOV.U32 R69, RZ, RZ, R20 ;  /* 0x000000ffff457224 */ /* 0x004fe400078e0014 */
[----:B------:R-:W-:Y:S02]  /*8f80*/  IMAD.MOV.U32 R20, RZ, RZ, R21 ;  /* 0x000000ffff147224 */ /* 0x000fe400078e0015 */
[----:B------:R-:W-:Y:S02]  /*8f90*/  IMAD.MOV.U32 R21, RZ, RZ, R120 ;  /* 0x000000ffff157224 */ /* 0x000fe400078e0078 */
[----:B------:R-:W-:-:S04]  /*8fa0*/  IMAD.WIDE R20, R8, 0x2, R20 ;  /* 0x0000000208147825 */ /* 0x000fc800078e0214 */
[----:B------:R-:W-:Y:S01]  /*8fb0*/  IMAD.MOV.U32 R120, RZ, RZ, R21 ;  /* 0x000000ffff787224 */ /* 0x000fe200078e0015 */
[----:B------:R0:W-:Y:S02]  /*8fc0*/  STL [R1+0x5c], R20 ;  /* 0x00005c1401007387 */ /* 0x0001e40000100800 */
[----:B0-----:R-:W-:Y:S02]  /*8fd0*/  IMAD.MOV.U32 R20, RZ, RZ, R123 ;  /* 0x000000ffff147224 */ /* 0x001fe400078e007b */
[----:B------:R-:W2:Y:S01]  /*8fe0*/  LDL.LU R123, [R1+0x1c0] ;  /* 0x0001c000017b7983 */ /* 0x000ea20000300800 */
[----:B----4-:R-:W-:-:S03]  /*8ff0*/  IMAD.MOV.U32 R21, RZ, RZ, R121 ;  /* 0x000000ffff157224 */ /* 0x010fc600078e0079 */
[----:B------:R-:W4:Y:S01]  /*9000*/  LDL.LU R121, [R1+0x1bc] ;  /* 0x0001bc0001797983 */ /* 0x000f220000300800 */
[----:B---3--:R-:W-:Y:S02]  /*9010*/  LOP3.LUT R29, R29, R28, RZ, 0x3c, !PT ;  /* 0x0000001c1d1d7212 */ /* 0x008fe400078e3cff */
[----:B------:R-:W-:Y:S02]  /*9020*/  LOP3.LUT R69, R69, R68, RZ, 0x3c, !PT ;  /* 0x0000004445457212 */ /* 0x000fe400078e3cff */
[----:B------:R-:W-:Y:S02]  /*9030*/  LOP3.LUT R28, R29, R28, RZ, 0x3c, !PT ;  /* 0x0000001c1d1c7212 */ /* 0x000fe400078e3cff */
[----:B------:R-:W-:Y:S02]  /*9040*/  LOP3.LUT R68, R69, R68, RZ, 0x3c, !PT ;  /* 0x0000004445447212 */ /* 0x000fe400078e3cff */
[----:B------:R-:W-:Y:S02]  /*9050*/  LOP3.LUT R29, R29, R28, RZ, 0x3c, !PT ;  /* 0x0000001c1d1d7212 */ /* 0x000fe400078e3cff */
[----:B------:R-:W-:Y:S01]  /*9060*/  LOP3.LUT R69, R69, R68, RZ, 0x3c, !PT ;  /* 0x0000004445457212 */ /* 0x000fe200078e3cff */
[----:B------:R-:W-:-:S04]  /*9070*/  IMAD.WIDE R28, R8, 0x2, R28 ;  /* 0x00000002081c7825 */ /* 0x000fc800078e021c */
[----:B------:R-:W-:Y:S01]  /*9080*/  IMAD.WIDE R68, R8, 0x2, R68 ;  /* 0x0000000208447825 */ /* 0x000fe200078e0244 */
[----:B------:R0:W-:Y:S04]  /*9090*/  STL [R1+0xec], R28 ;  /* 0x0000ec1c01007387 */ /* 0x0001e80000100800 */
[----:B------:R3:W-:Y:S04]  /*90a0*/  STL [R1+0x60], R29 ;  /* 0x0000601d01007387 */ /* 0x0007e80000100800 */
[----:B0-----:R-:W2:Y:S04]  /*90b0*/  LDL.LU R28, [R1+0x110] ;  /* 0x00011000011c7983 */ /* 0x001ea80000300800 */
[----:B---3--:R-:W3:Y:S04]  /*90c0*/  LDL.LU R29, [R1+0x64] ;  /* 0x00006400011d7983 */ /* 0x008ee80000300800 */
[----:B------:R4:W-:Y:S04]  /*90d0*/  STL [R1+0x138], R68 ;  /* 0x0001384401007387 */ /* 0x0009e80000100800 */
[----:B------:R2:W-:Y:S01]  /*90e0*/  STL [R1+0xf0], R69 ;  /* 0x0000f04501007387 */ /* 0x0005e20000100800 */
[----:B----4-:R-:W-:-:S03]  /*90f0*/  IMAD.MOV.U32 R68, RZ, RZ, R121 ;  /* 0x000000ffff447224 */ /* 0x010fc600078e0079 */
[----:B------:R-:W4:Y:S01]  /*9100*/  LDL.LU R121, [R1+0x1b8] ;  /* 0x0001b80001797983 */ /* 0x000f220000300800 */
[----:B------:R-:W-:Y:S01]  /*9110*/  HMMA.16816.F32 R32, R64, R24, R32 ;  /* 0x000000184020723c */ /* 0x000fe20000001820 */
[-C--:B------:R-:W-:Y:S02]  /*9120*/  LOP3.LUT R21, R21, R20.reuse, RZ, 0x3c, !PT ;  /* 0x0000001415157212 */ /* 0x080fe400078e3cff */
[----:B------:R-:W5:Y:S04]  /*9130*/  LDL.LU R24, [R1+0x6c] ;  /* 0x00006c0001187983 */ /* 0x000f680000300800 */
[----:B------:R-:W5:Y:S01]  /*9140*/  LDL.LU R25, [R1+0xf8] ;  /* 0x0000f80001197983 */ /* 0x000f620000300800 */
[----:B------:R-:W-:-:S04]  /*9150*/  LOP3.LUT R20, R21, R20, RZ, 0x3c, !PT ;  /* 0x0000001415147212 */ /* 0x000fc800078e3cff */
[----:B------:R-:W-:Y:S01]  /*9160*/  LOP3.LUT R21, R21, R20, RZ, 0x3c, !PT ;  /* 0x0000001415157212 */ /* 0x000fe200078e3cff */
[----:B------:R-:W-:Y:S01]  /*9170*/  HMMA.16816.F32 R36, R64, R16, R36 ;  /* 0x000000104024723c */ /* 0x000fe20000001824 */
[----:B------:R-:W0:Y:S01]  /*9180*/  LDSM.16.MT88.4 R64, [R115+UR5+0x13800] ;  /* 0x013800057340783b */ /* 0x000e220008004200 */
[----:B------:R-:W-:-:S04]  /*9190*/  IMAD.WIDE R20, R8, 0x2, R20 ;  /* 0x0000000208147825 */ /* 0x000fc800078e0214 */
[----:B--2---:R-:W-:Y:S02]  /*91a0*/  IMAD.MOV.U32 R69, RZ, RZ, R28 ;  /* 0x000000ffff457224 */ /* 0x004fe400078e001c */
[----:B---3--:R-:W-:Y:S01]  /*91b0*/  IMAD.MOV.U32 R28, RZ, RZ, R29 ;  /* 0x000000ffff1c7224 */ /* 0x008fe200078e001d */
[----:B----4-:R-:W-:-:S03]  /*91c0*/  MOV R29, R121 ;  /* 0x00000079001d7202 */ /* 0x010fc60000000f00 */
[----:B------:R-:W-:-:S04]  /*91d0*/  IMAD.WIDE R28, R8, 0x2, R28 ;  /* 0x00000002081c7825 */ /* 0x000fc800078e021c */
[----:B------:R-:W-:Y:S01]  /*91e0*/  IMAD.MOV.U32 R121, RZ, RZ, R29 ;  /* 0x000000ffff797224 */ /* 0x000fe200078e001d */
[----:B------:R2:W-:Y:S04]  /*91f0*/  STL [R1+0x64], R28 ;  /* 0x0000641c01007387 */ /* 0x0005e80000100800 */
[----:B------:R-:W3:Y:S04]  /*9200*/  LDL.LU R29, [R1+0x90] ;  /* 0x00009000011d7983 */ /* 0x000ee80000300800 */
[----:B--2---:R-:W2:Y:S04]  /*9210*/  LDL.LU R28, [R1+0x8c] ;  /* 0x00008c00011c7983 */ /* 0x004ea80000300800 */
[----:B------:R-:W4:Y:S04]  /*9220*/  LDL.LU R17, [R1+0x7c] ;  /* 0x00007c0001117983 */ /* 0x000f280000300800 */
[----:B------:R0:W-:Y:S04]  /*9230*/  STL [R1+0xf4], R20 ;  /* 0x0000f41401007387 */ /* 0x0001e80000100800 */
[----:B------:R1:W-:Y:S01]  /*9240*/  STL [R1+0x68], R21 ;  /* 0x0000681501007387 */ /* 0x0003e20000100800 */
[----:B0-----:R-:W-:-:S03]  /*9250*/  IMAD.MOV.U32 R20, RZ, RZ, R123 ;  /* 0x000000ffff147224 */ /* 0x001fc600078e007b */
[----:B------:R-:W2:Y:S04]  /*9260*/  LDL.LU R123, [R1+0x1b4] ;  /* 0x0001b400017b7983 */ /* 0x000ea80000300800 */
[----:B-1----:R-:W2:Y:S01]  /*9270*/  LDL.LU R21, [R1+0x74] ;  /* 0x0000740001157983 */ /* 0x002ea20000300800 */
[----:B-----5:R-:W-:-:S04]  /*9280*/  LOP3.LUT R25, R25, R24, RZ, 0x3c, !PT ;  /* 0x0000001819197212 */ /* 0x020fc800078e3cff */
[----:B------:R-:W-:-:S04]  /*9290*/  LOP3.LUT R24, R25, R24, RZ, 0x3c, !PT ;  /* 0x0000001819187212 */ /* 0x000fc800078e3cff */
[----:B------:R-:W-:-:S03]  /*92a0*/  LOP3.LUT R25, R25, R24, RZ, 0x3c, !PT ;  /* 0x0000001819197212 */ /* 0x000fc600078e3cff */
[----:B------:R-:W-:-:S04]  /*92b0*/  IMAD.WIDE R24, R8, 0x2, R24 ;  /* 0x0000000208187825 */ /* 0x000fc800078e0218 */
[----:B------:R-:W-:Y:S01]  /*92c0*/  IMAD.MOV.U32 R115, RZ, RZ, R20 ;  /* 0x000000ffff737224 */ /* 0x000fe200078e0014 */
[----:B------:R-:W-:Y:S04]  /*92d0*/  STL [R1+0xf8], R24 ;  /* 0x0000f81801007387 */ /* 0x000fe80000100800 */
[----:B------:R4:W-:Y:S01]  /*92e0*/  STL [R1+0x6c], R25 ;  /* 0x00006c1901007387 */ /* 0x0009e20000100800 */
[----:B------:R-:W-:-:S03]  /*92f0*/  IMAD.MOV.U32 R16, RZ, RZ, R14 ;  /* 0x000000ffff107224 */ /* 0x000fc600078e000e */
[----:B------:R-:W5:Y:S01]  /*9300*/  LDL.LU R14, [R1+0x1b0] ;  /* 0x0001b000010e7983 */ /* 0x000f620000300800 */
[----:B----4-:R-:W-:Y:S02]  /*9310*/  IMAD.MOV.U32 R25, RZ, RZ, R17 ;  /* 0x000000ffff197224 */ /* 0x010fe400078e0011 */
[----:B--2---:R-:W-:Y:S02]  /*9320*/  IMAD.MOV.U32 R20, RZ, RZ, R21 ;  /* 0x000000ffff147224 */ /* 0x004fe400078e0015 */
[----:B------:R-:W-:Y:S02]  /*9330*/  IMAD.MOV.U32 R21, RZ, RZ, R123 ;  /* 0x000000ffff157224 */ /* 0x000fe400078e007b */
[----:B------:R-:W-:Y:S02]  /*9340*/  IMAD.MOV.U32 R123, RZ, RZ, R25 ;  /* 0x000000ffff7b7224 */ /* 0x000fe400078e0019 */
[----:B------:R-:W-:-:S04]  /*9350*/  IMAD.WIDE R24, R8, 0x2, R20 ;  /* 0x0000000208187825 */ /* 0x000fc800078e0214 */
[----:B------:R-:W-:Y:S02]  /*9360*/  IMAD.MOV.U32 R21, RZ, RZ, R124 ;  /* 0x000000ffff157224 */ /* 0x000fe400078e007c */
[----:B------:R-:W2:Y:S01]  /*9370*/  LDL.LU R124, [R1+0x1ac] ;  /* 0x0001ac00017c7983 */ /* 0x000ea20000300800 */
[----:B------:R-:W-:Y:S02]  /*9380*/  IMAD.MOV.U32 R17, RZ, RZ, R122 ;  /* 0x000000ffff117224 */ /* 0x000fe400078e007a */
[----:B------:R-:W-:-:S04]  /*9390*/  IMAD.WIDE R16, R8, 0x2, R16 ;  /* 0x0000000208107825 */ /* 0x000fc800078e0210 */
[----:B------:R-:W-:Y:S02]  /*93a0*/  IMAD.MOV.U32 R20, RZ, RZ, R15 ;  /* 0x000000ffff147224 */ /* 0x000fe400078e000f */
[----:B------:R-:W4:Y:S01]  /*93b0*/  LDL.LU R15, [R1+0x1a8] ;  /* 0x0001a800010f7983 */ /* 0x000f220000300800 */
[----:B------:R-:W-:-:S03]  /*93c0*/  IMAD.MOV.U32 R122, RZ, RZ, R17 ;  /* 0x000000ffff7a7224 */ /* 0x000fc600078e0011 */
[----:B------:R-:W-:Y:S04]  /*93d0*/  STL [R1+0x70], R16 ;  /* 0x0000701001007387 */ /* 0x000fe80000100800 */
[----:B------:R2:W-:Y:S04]  /*93e0*/  STL [R1+0x74], R24 ;  /* 0x0000741801007387 */ /* 0x0005e80000100800 */
[----:B------:R-:W3:Y:S01]  /*93f0*/  LDL.LU R17, [R1+0x78] ;  /* 0x0000780001117983 */ /* 0x000ee20000300800 */
[----:B------:R-:W-:Y:S01]  /*9400*/  IMAD.WIDE R20, R8, 0x2, R20 ;  /* 0x0000000208147825 */ /* 0x000fe200078e0214 */
[----:B--2---:R-:W-:-:S02]  /*9410*/  MOV R24, R124 ;  /* 0x0000007c00187202 */ /* 0x004fc40000000f00 */
[----:B------:R-:W2:Y:S04]  /*9420*/  LDL.LU R124, [R1+0x1a4] ;  /* 0x0001a400017c7983 */ /* 0x000ea80000300800 */
[----:B------:R0:W-:Y:S04]  /*9430*/  STL [R1+0x13c], R20 ;  /* 0x00013c1401007387 */ /* 0x0001e80000100800 */
[----:B------:R1:W-:Y:S04]  /*9440*/  STL [R1+0xfc], R21 ;  /* 0x0000fc1501007387 */ /* 0x0003e80000100800 */
[----:B0-----:R-:W4:Y:S04]  /*9450*/  LDL.LU R20, [R1+0x80] ;  /* 0x0000800001147983 */ /* 0x001f280000300800 */
[----:B-1----:R-:W4:Y:S01]  /*9460*/  LDL.LU R21, [R1+0x100] ;  /* 0x0001000001157983 */ /* 0x002f220000300800 */
[----:B------:R-:W-:-:S02]  /*9470*/  IMAD.MOV.U32 R16, RZ, RZ, R123 ;  /* 0x000000ffff107224 */ /* 0x000fc400078e007b */
[----:B------:R-:W-:Y:S02]  /*9480*/  IMAD.MOV.U32 R123, RZ, RZ, R25 ;  /* 0x000000ffff7b7224 */ /* 0x000fe400078e0019 */
[----:B------:R-:W-:Y:S02]  /*9490*/  IMAD.MOV.U32 R25, RZ, RZ, R16 ;  /* 0x000000ffff197224 */ /* 0x000fe400078e0010 */
[----:B---3--:R-:W-:Y:S02]  /*94a0*/  IMAD.MOV.U32 R16, RZ, RZ, R17 ;  /* 0x000000ffff107224 */ /* 0x008fe400078e0011 */
[----:B--2---:R-:W-:Y:S02]  /*94b0*/  IMAD.MOV.U32 R17, RZ, RZ, R124 ;  /* 0x000000ffff117224 */ /* 0x004fe400078e007c */
[----:B------:R-:W-:Y:S02]  /*94c0*/  IMAD.MOV.U32 R124, RZ, RZ, R24 ;  /* 0x000000ffff7c7224 */ /* 0x000fe400078e0018 */
[----:B------:R-:W-:-:S02]  /*94d0*/  IMAD.MOV.U32 R24, RZ, RZ, R25 ;  /* 0x000000ffff187224 */ /* 0x000fc400078e0019 */
[----:B------:R-:W-:Y:S02]  /*94e0*/  IMAD.MOV.U32 R25, RZ, RZ, R125 ;  /* 0x000000ffff197224 */ /* 0x000fe400078e007d */
[----:B------:R-:W-:-:S04]  /*94f0*/  IMAD.WIDE R16, R8, 0x2, R16 ;  /* 0x0000000208107825 */ /* 0x000fc800078e0210 */
[----:B------:R-:W-:Y:S01]  /*9500*/  IMAD.WIDE R24, R8, 0x2, R24 ;  /* 0x0000000208187825 */ /* 0x000fe200078e0218 */
[----:B------:R5:W-:Y:S03]  /*9510*/  STL [R1+0x78], R16 ;  /* 0x0000781001007387 */ /* 0x000be60000100800 */
[----:B-----5:R-:W-:Y:S02]  /*9520*/  IMAD.MOV.U32 R16, RZ, RZ, R14 ;  /* 0x000000ffff107224 */ /* 0x020fe400078e000e */
[----:B------:R-:W2:Y:S04]  /*9530*/  LDL.LU R14, [R1+0x1a0] ;  /* 0x0001a000010e7983 */ /* 0x000ea80000300800 */
[----:B------:R4:W-:Y:S02]  /*9540*/  STL [R1+0x7c], R24 ;  /* 0x00007c1801007387 */ /* 0x0009e40000100800 */
[----:B----4-:R-:W-:-:S02]  /*9550*/  IMAD.MOV.U32 R24, RZ, RZ, R15 ;  /* 0x000000ffff187224 */ /* 0x010fc400078e000f */
[----:B------:R-:W3:Y:S01]  /*9560*/  LDL.LU R15, [R1+0x19c] ;  /* 0x00019c00010f7983 */ /* 0x000ee20000300800 */
[----:B------:R-:W-:-:S04]  /*9570*/  LOP3.LUT R21, R21, R20, RZ, 0x3c, !PT ;  /* 0x0000001415157212 */ /* 0x000fc800078e3cff */
[----:B------:R-:W-:-:S04]  /*9580*/  LOP3.LUT R20, R21, R20, RZ, 0x3c, !PT ;  /* 0x0000001415147212 */ /* 0x000fc800078e3cff */
[----:B------:R-:W-:Y:S01]  /*9590*/  LOP3.LUT R21, R21, R20, RZ, 0x3c, !PT ;  /* 0x0000001415157212 */ /* 0x000fe200078e3cff */
[----:B------:R-:W-:Y:S02]  /*95a0*/  IMAD.MOV.U32 R125, RZ, RZ, R124 ;  /* 0x000000ffff7d7224 */ /* 0x000fe400078e007c */
[----:B------:R-:W-:-:S04]  /*95b0*/  IMAD.WIDE R20, R8, 0x2, R20 ;  /* 0x0000000208147825 */ /* 0x000fc800078e0214 */
[----:B------:R-:W-:Y:S01]  /*95c0*/  IMAD.MOV.U32 R124, RZ, RZ, R17 ;  /* 0x000000ffff7c7224 */ /* 0x000fe200078e0011 */
[----:B------:R-:W-:Y:S01]  /*95d0*/  STL [R1+0x100], R20 ;  /* 0x0001001401007387 */ /* 0x000fe20000100800 */
[----:B------:R-:W-:Y:S02]  /*95e0*/  IMAD.MOV.U32 R17, RZ, RZ, R125 ;  /* 0x000000ffff117224 */ /* 0x000fe400078e007d */
[----:B------:R-:W-:Y:S01]  /*95f0*/  IMAD.MOV.U32 R125, RZ, RZ, R25 ;  /* 0x000000ffff7d7224 */ /* 0x000fe200078e0019 */
[----:B------:R2:W-:Y:S01]  /*9600*/  STL [R1+0x80], R21 ;  /* 0x0000801501007387 */ /* 0x0005e20000100800 */
[----:B------:R-:W-:-:S03]  /*9610*/  IMAD.MOV.U32 R25, RZ, RZ, R115 ;  /* 0x000000ffff197224 */ /* 0x000fc600078e0073 */
[----:B------:R-:W4:Y:S01]  /*9620*/  LDL.LU R115, [R1+0x4] ;  /* 0x0000040001737983 */ /* 0x000f220000300800 */
[----:B------:R-:W-:-:S04]  /*9630*/  LOP3.LUT R17, R17, R16, RZ, 0x3c, !PT ;  /* 0x0000001011117212 */ /* 0x000fc800078e3cff */
[----:B------:R-:W-:Y:S02]  /*9640*/  LOP3.LUT R16, R17, R16, RZ, 0x3c, !PT ;  /* 0x0000001011107212 */ /* 0x000fe400078e3cff */
[----:B------:R-:W-:Y:S02]  /*9650*/  LOP3.LUT R25, R25, R24, RZ, 0x3c, !PT ;  /* 0x0000001819197212 */ /* 0x000fe400078e3cff */
[----:B------:R-:W-:Y:S02]  /*9660*/  LOP3.LUT R17, R17, R16, RZ, 0x3c, !PT ;  /* 0x0000001011117212 */ /* 0x000fe400078e3cff */
[----:B------:R-:W-:Y:S01]  /*9670*/  LOP3.LUT R24, R25, R24, RZ, 0x3c, !PT ;  /* 0x0000001819187212 */ /* 0x000fe200078e3cff */
[----:B------:R-:W-:-:S03]  /*9680*/  IMAD.WIDE R16, R8, 0x2, R16 ;  /* 0x0000000208107825 */ /* 0x000fc600078e0210 */
[----:B------:R-:W-:Y:S01]  /*9690*/  LOP3.LUT R25, R25, R24, RZ, 0x3c, !PT ;  /* 0x0000001819197212 */ /* 0x000fe200078e3cff */
[----:B------:R-:W-:Y:S01]  /*96a0*/  HMMA.16816.F32 R40, R48, R22, R40 ;  /* 0x000000163028723c */ /* 0x000fe20000001828 */
[----:B--2---:R-:W-:Y:S02]  /*96b0*/  MOV R21, R14 ;  /* 0x0000000e00157202 */ /* 0x004fe40000000f00 */
[----:B------:R-:W2:Y:S01]  /*96c0*/  LDL.LU R14, [R1+0x198] ;  /* 0x00019800010e7983 */ /* 0x000ea20000300800 */
[----:B---3--:R-:W-:-:S03]  /*96d0*/  IMAD.MOV.U32 R20, RZ, RZ, R15 ;  /* 0x000000ffff147224 */ /* 0x008fc600078e000f */
[----:B------:R-:W2:Y:S01]  /*96e0*/  LDL.LU R15, [R1+0x194] ;  /* 0x00019400010f7983 */ /* 0x000ea20000300800 */
[----:B------:R-:W-:-:S03]  /*96f0*/  IMAD.WIDE R20, R8, 0x2, R20 ;  /* 0x0000000208147825 */ /* 0x000fc600078e0214 */
[----:B------:R0:W-:Y:S01]  /*9700*/  STL [R1+0x84], R16 ;  /* 0x0000841001007387 */ /* 0x0001e20000100800 */
[----:B------:R-:W-:Y:S03]  /*9710*/  HMMA.16816.F32 R60, R48, R30, R60 ;  /* 0x0000001e303c723c */ /* 0x000fe6000000183c */
[----:B------:R4:W-:Y:S01]  /*9720*/  STL [R1], R17 ;  /* 0x0000001101007387 */ /* 0x0009e20000100800 */
[----:B------:R-:W-:-:S03]  /*9730*/  IMAD.WIDE R24, R8, 0x2, R24 ;  /* 0x0000000208187825 */ /* 0x000fc600078e0218 */
[----:B------:R1:W-:Y:S01]  /*9740*/  STL [R1+0x104], R20 ;  /* 0x0001041401007387 */ /* 0x0003e20000100800 */
[C---:B------:R-:W-:Y:S01]  /*9750*/  HMMA.16816.F32 R52, R48.reuse, R26, R52 ;  /* 0x0000001a3034723c */ /* 0x040fe20000001834 */
[----:B0-----:R-:W-:Y:S02]  /*9760*/  IMAD.MOV.U32 R16, RZ, RZ, R28 ;  /* 0x000000ffff107224 */ /* 0x001fe400078e001c */
[----:B------:R0:W-:Y:S05]  /*9770*/  STL [R1+0x88], R21 ;  /* 0x0000881501007387 */ /* 0x0001ea0000100800 */
[----:B------:R-:W-:Y:S01]  /*9780*/  HMMA.16816.F32 R48, R48, R18, R44 ;  /* 0x000000123030723c */ /* 0x000fe2000000182c */
[----:B----4-:R-:W-:-:S02]  /*9790*/  IMAD.MOV.U32 R17, RZ, RZ, R115 ;  /* 0x000000ffff117224 */ /* 0x010fc400078e0073 */
[----:B-1----:R-:W-:Y:S02]  /*97a0*/  IMAD.MOV.U32 R20, RZ, RZ, R68 ;  /* 0x000000ffff147224 */ /* 0x002fe400078e0044 */
[----:B0-----:R-:W-:-:S03]  /*97b0*/  IMAD.MOV.U32 R21, RZ, RZ, R29 ;  /* 0x000000ffff157224 */ /* 0x001fc600078e001d */
[----:B------:R-:W-:Y:S01]  /*97c0*/  HMMA.16816.F32 R44, R64, R22, R80 ;  /* 0x00000016402c723c */ /* 0x000fe20000001850 */
[C---:B------:R-:W-:Y:S01]  /*97d0*/  IMAD.WIDE R16, R8.reuse, 0x2, R16 ;  /* 0x0000000208107825 */ /* 0x040fe200078e0210 */
[----:B------:R-:W-:Y:S03]  /*97e0*/  STL [R1+0x140], R24 ;  /* 0x0001401801007387 */ /* 0x000fe60000100800 */
[----:B------:R-:W-:Y:S02]  /*97f0*/  IMAD.MOV.U32 R22, RZ, RZ, R2 ;  /* 0x000000ffff167224 */ /* 0x000fe400078e0002 */
[----:B------:R-:W-:Y:S02]  /*9800*/  IMAD.MOV.U32 R23, RZ, RZ, R69 ;  /* 0x000000ffff177224 */ /* 0x000fe400078e0045 */
[C---:B------:R-:W-:Y:S01]  /*9810*/  IMAD.WIDE R20, R8.reuse, 0x2, R20 ;  /* 0x0000000208147825 */ /* 0x040fe200078e0214 */
[----:B------:R-:W-:Y:S01]  /*9820*/  STL [R1+0x108], R25 ;  /* 0x0001081901007387 */ /* 0x000fe20000100800 */
[----:B------:R-:W0:Y:S02]  /*9830*/  LDC R2, c[0x0][0x3a8] ;  /* 0x0000ea00ff027b82 */ /* 0x000e240000000800 */
[----:B------:R-:W-:Y:S01]  /*9840*/  IMAD.WIDE R22, R8, 0x2, R22 ;  /* 0x0000000208167825 */ /* 0x000fe200078e0216 */
[----:B------:R1:W-:Y:S04]  /*9850*/  STL [R1+0x8c], R16 ;  /* 0x00008c1001007387 */ /* 0x0003e80000100800 */
[----:B------:R3:W-:Y:S04]  /*9860*/  STL [R1+0x4], R17 ;  /* 0x0000041101007387 */ /* 0x0007e80000100800 */
[----:B------:R4:W-:Y:S01]  /*9870*/  STL [R1+0x10c], R20 ;  /* 0x00010c1401007387 */ /* 0x0009e20000100800 */
[----:B-1----:R-:W-:-:S03]  /*9880*/  IMAD.MOV.U32 R16, RZ, RZ, R86 ;  /* 0x000000ffff107224 */ /* 0x002fc600078e0056 */
[----:B------:R1:W-:Y:S01]  /*9890*/  STL [R1+0x90], R21 ;  /* 0x0000901501007387 */ /* 0x0003e20000100800 */
[----:B---3--:R-:W-:-:S03]  /*98a0*/  IMAD.MOV.U32 R17, RZ, RZ, R11 ;  /* 0x000000ffff117224 */ /* 0x008fc600078e000b */
[----:B------:R3:W-:Y:S01]  /*98b0*/  STL [R1+0x144], R22 ;  /* 0x0001441601007387 */ /* 0x0007e20000100800 */
[----:B------:R-:W-:-:S03]  /*98c0*/  IMAD.WIDE R16, R8, 0x2, R16 ;  /* 0x0000000208107825 */ /* 0x000fc600078e0210 */
[----:B------:R5:W-:Y:S01]  /*98d0*/  STL [R1+0x110], R23 ;  /* 0x0001101701007387 */ /* 0x000be20000100800 */
[----:B----4-:R-:W-:Y:S02]  /*98e0*/  IMAD.MOV.U32 R20, RZ, RZ, R70 ;  /* 0x000000ffff147224 */ /* 0x010fe400078e0046 */
[----:B-1----:R-:W-:Y:S02]  /*98f0*/  IMAD.MOV.U32 R21, RZ, RZ, R87 ;  /* 0x000000ffff157224 */ /* 0x002fe400078e0057 */
[----:B---3--:R-:W-:Y:S02]  /*9900*/  IMAD.MOV.U32 R22, RZ, RZ, R84 ;  /* 0x000000ffff167224 */ /* 0x008fe400078e0054 */
[----:B-----5:R-:W-:Y:S02]  /*9910*/  IMAD.MOV.U32 R23, RZ, RZ, R71 ;  /* 0x000000ffff177224 */ /* 0x020fe400078e0047 */
[C---:B------:R-:W-:Y:S01]  /*9920*/  IMAD.WIDE R20, R8.reuse, 0x2, R20 ;  /* 0x0000000208147825 */ /* 0x040fe200078e0214 */
[----:B------:R1:W-:Y:S03]  /*9930*/  STL [R1+0x94], R16 ;  /* 0x0000941001007387 */ /* 0x0003e60000100800 */
[----:B------:R-:W-:Y:S01]  /*9940*/  IMAD.WIDE R22, R8, 0x2, R22 ;  /* 0x0000000208167825 */ /* 0x000fe200078e0216 */
[----:B------:R3:W-:Y:S04]  /*9950*/  STL [R1+0x8], R17 ;  /* 0x0000081101007387 */ /* 0x0007e80000100800 */
[----:B------:R4:W-:Y:S01]  /*9960*/  STL [R1+0x114], R20 ;  /* 0x0001141401007387 */ /* 0x0009e20000100800 */
[----:B-1----:R-:W-:-:S03]  /*9970*/  IMAD.MOV.U32 R16, RZ, RZ, R72 ;  /* 0x000000ffff107224 */ /* 0x002fc600078e0048 */
[----:B------:R1:W-:Y:S01]  /*9980*/  STL [R1+0x38], R21 ;  /* 0x0000381501007387 */ /* 0x0003e20000100800 */
[----:B---3--:R-:W-:-:S03]  /*9990*/  IMAD.MOV.U32 R17, RZ, RZ, R85 ;  /* 0x000000ffff117224 */ /* 0x008fc600078e0055 */
[----:B------:R3:W-:Y:S01]  /*99a0*/  STL [R1+0x148], R22 ;  /* 0x0001481601007387 */ /* 0x0007e20000100800 */
[----:B----4-:R-:W-:-:S03]  /*99b0*/  MOV R20, R74 ;  /* 0x0000004a00147202 */ /* 0x010fc60000000f00 */
[----:B------:R4:W-:Y:S01]  /*99c0*/  STL [R1+0xa0], R23 ;  /* 0x0000a01701007387 */ /* 0x0009e20000100800 */
[----:B-1----:R-:W-:Y:S02]  /*99d0*/  IMAD.MOV.U32 R21, RZ, RZ, R73 ;  /* 0x000000ffff157224 */ /* 0x002fe400078e0049 */
[----:B------:R-:W-:-:S04]  /*99e0*/  IMAD.WIDE R16, R8, 0x2, R16 ;  /* 0x0000000208107825 */ /* 0x000fc800078e0210 */
[----:B---3--:R-:W-:Y:S02]  /*99f0*/  IMAD.MOV.U32 R22, RZ, RZ, R76 ;  /* 0x000000ffff167224 */ /* 0x008fe400078e004c */
[----:B----4-:R-:W-:Y:S02]  /*9a00*/  IMAD.MOV.U32 R23, RZ, RZ, R75 ;  /* 0x000000ffff177224 */ /* 0x010fe400078e004b */
[C---:B------:R-:W-:Y:S01]  /*9a10*/  IMAD.WIDE R20, R8.reuse, 0x2, R20 ;  /* 0x0000000208147825 */ /* 0x040fe200078e0214 */
[----:B------:R1:W-:Y:S03]  /*9a20*/  STL [R1+0x98], R16 ;  /* 0x0000981001007387 */ /* 0x0003e60000100800 */
[----:B------:R-:W-:Y:S01]  /*9a30*/  IMAD.WIDE R22, R8, 0x2, R22 ;  /* 0x0000000208167825 */ /* 0x000fe200078e0216 */
[----:B------:R3:W-:Y:S04]  /*9a40*/  STL [R1+0xc], R17 ;  /* 0x00000c1101007387 */ /* 0x0007e80000100800 */
[----:B------:R-:W-:Y:S04]  /*9a50*/  STL [R1+0x118], R20 ;  /* 0x0001181401007387 */ /* 0x000fe80000100800 */
[----:B------:R-:W-:Y:S01]  /*9a60*/  STL [R1+0x3c], R21 ;  /* 0x00003c1501007387 */ /* 0x000fe20000100800 */
[----:B-1----:R-:W-:-:S02]  /*9a70*/  IMAD.MOV.U32 R16, RZ, RZ, R78 ;  /* 0x000000ffff107224 */ /* 0x002fc400078e004e */
[----:B---3--:R-:W-:Y:S01]  /*9a80*/  IMAD.MOV.U32 R17, RZ, RZ, R77 ;  /* 0x000000ffff117224 */ /* 0x008fe200078e004d */
[----:B------:R-:W-:Y:S04]  /*9a90*/  STL [R1+0x14c], R22 ;  /* 0x00014c1601007387 */ /* 0x000fe80000100800 */
[----:B------:R1:W-:Y:S01]  /*9aa0*/  STL [R1+0xa4], R23 ;  /* 0x0000a41701007387 */ /* 0x0003e20000100800 */
[----:B------:R-:W-:Y:S01]  /*9ab0*/  IMAD.WIDE R16, R8, 0x2, R16 ;  /* 0x0000000208107825 */ /* 0x000fe200078e0210 */
[----:B-1----:R-:W-:Y:S03]  /*9ac0*/  HMMA.16816.F32 R20, R64, R18, R36 ;  /* 0x000000124014723c */ /* 0x002fe60000001824 */
[----:B------:R-:W-:-:S02]  /*9ad0*/  IMAD.MOV.U32 R18, RZ, RZ, R12 ;  /* 0x000000ffff127224 */ /* 0x000fc400078e000c */
[----:B------:R-:W-:Y:S01]  /*9ae0*/  IMAD.MOV.U32 R19, RZ, RZ, R79 ;  /* 0x000000ffff137224 */ /* 0x000fe200078e004f */
[----:B------:R3:W-:Y:S01]  /*9af0*/  STL [R1+0x11c], R16 ;  /* 0x00011c1001007387 */ /* 0x0007e20000100800 */
[----:B------:R-:W-:-:S03]  /*9b00*/  IMAD.WIDE R18, R8, 0x2, R18 ;  /* 0x0000000208127825 */ /* 0x000fc600078e0212 */
[----:B------:R3:W-:Y:S01]  /*9b10*/  STL [R1+0x40], R17 ;  /* 0x0000401101007387 */ /* 0x0007e20000100800 */
[C---:B------:R-:W-:Y:S03]  /*9b20*/  HMMA.16816.F32 R28, R64.reuse, R30, R56 ;  /* 0x0000001e401c723c */ /* 0x040fe60000001838 */
[----:B------:R3:W-:Y:S04]  /*9b30*/  STL [R1+0x120], R18 ;  /* 0x0001201201007387 */ /* 0x0007e80000100800 */
[----:B------:R3:W-:Y:S01]  /*9b40*/  STL [R1+0x9c], R19 ;  /* 0x00009c1301007387 */ /* 0x0007e20000100800 */
[----:B------:R-:W-:Y:S01]  /*9b50*/  HMMA.16816.F32 R24, R64, R26, R32 ;  /* 0x0000001a4018723c */ /* 0x000fe20000001820 */
[----:B------:R-:W-:-:S04]  /*9b60*/  UIADD3 UR6, UPT, UPT, UR6, -0x1, URZ ;  /* 0xffffffff06067890 */ /* 0x000fc8000fffe0ff */
[----:B------:R-:W-:Y:S01]  /*9b70*/  UISETP.NE.U32.AND UP0, UPT, UR6, URZ, UPT ;  /* 0x000000ff0600728c */ /* 0x000fe2000bf05070 */
[----:B0-----:R-:W-:Y:S01]  /*9b80*/  IMAD.SHL.U32 R2, R2, 0x80, RZ ;  /* 0x0000008002027824 */ /* 0x001fe200078e00ff */
[----:B------:R-:W-:-:S03]  /*9b90*/  UIADD3 UR7, UPT, UPT, UR7, -0x80, URZ ;  /* 0xffffff8007077890 */ /* 0x000fc6000fffe0ff */
[----:B--2---:R-:W-:-:S04]  /*9ba0*/  IMAD.WIDE R14, R2, 0x2, R14 ;  /* 0x00000002020e7825 */ /* 0x004fc800078e020e */
[----:B---3--:R-:W-:Y:S06]  /*9bb0*/  BRA.U UP0, `(.L_x_1) ;  /* 0xffffffb100c87547 */ /* 0x008fec000b83ffff */
[----:B------:R-:W-:Y:S02]  /*9bc0*/  F2FP.F16.F32.PACK_AB R12, R31, R47 ;  /* 0x0000002f1f0c723e */ /* 0x000fe400000000ff */
[----:B------:R-:W-:Y:S02]  /*9bd0*/  F2FP.F16.F32.PACK_AB R10, R63, R43 ;  /* 0x0000002b3f0a723e */ /* 0x000fe400000000ff */
[----:B------:R-:W-:Y:S02]  /*9be0*/  F2FP.F16.F32.PACK_AB R8, R29, R45 ;  /* 0x0000002d1d08723e */ /* 0x000fe400000000ff */
[----:B------:R-:W-:Y:S02]  /*9bf0*/  F2FP.F16.F32.PACK_AB R4, R61, R41 ;  /* 0x000000293d04723e */ /* 0x000fe400000000ff */
[----:B------:R-:W-:Y:S02]  /*9c00*/  F2FP.F16.F32.PACK_AB R13, R23, R27 ;  /* 0x0000001b170d723e */ /* 0x000fe400000000ff */
[----:B------:R-:W-:-:S02]  /*9c10*/  F2FP.F16.F32.PACK_AB R47, R22, R26 ;  /* 0x0000001a162f723e */ /* 0x000fc400000000ff */
        /* <DEDUP_REMOVED lines=9> */
[----:B------:R-:W-:-:S07]  /*9cb0*/  F2FP.F16.F32.PACK_AB R40, R60, R40 ;  /* 0x000000283c28723e */ /* 0x000fce00000000ff */
.L_x_0:
[----:B------:R-:W2:Y:S01]  /*9cc0*/  LDL.LU R15, [R1+0x190] ;  /* 0x00019000010f7983 */ /* 0x000ea20000300800 */
[----:B------:R-:W2:Y:S01]  /*9cd0*/  LDCU.128 UR12, c[0x0][0x390] ;  /* 0x00007200ff0c77ac */ /* 0x000ea20008000c00 */
[----:B------:R-:W1:Y:S02]  /*9ce0*/  LDC R22, c[0x0][0x3b8] ;  /* 0x0000ee00ff167b82 */ /* 0x000e640000000800 */
[----:B------:R-:W3:Y:S01]  /*9cf0*/  LDL.LU R26, [R1+0x150] ;  /* 0x00015000011a7983 */ /* 0x000ee20000300800 */
[----:B------:R-:W4:Y:S01]  /*9d00*/  LDCU UR4, c[0x0][0x3b4] ;  /* 0x00007680ff0477ac */ /* 0x000f220008000800 */
[----:B------:R-:W5:Y:S02]  /*9d10*/  S2R R6, SR_TID.X ;  /* 0x0000000000067919 */ /* 0x000f640000002100 */
[C---:B-----5:R-:W-:Y:S01]  /*9d20*/  IMAD.SHL.U32 R0, R6.reuse, 0x20, RZ ;  /* 0x0000002006007824 */ /* 0x060fe200078e00ff */
[----:B------:R-:W-:Y:S02]  /*9d30*/  LOP3.LUT R3, R6, 0xc, RZ, 0xc0, !PT ;  /* 0x0000000c06037812 */ /* 0x000fe400078ec0ff */
[----:B------:R-:W-:-:S02]  /*9d40*/  SHF.R.S32.HI R2, RZ, 0x4, R6 ;  /* 0x00000004ff027819 */ /* 0x000fc40000011406 */
[----:B------:R-:W-:Y:S02]  /*9d50*/  LOP3.LUT R0, R0, 0x1c60, RZ, 0xc0, !PT ;  /* 0x00001c6000007812 */ /* 0x000fe400078ec0ff */
[----:B0-----:R-:W-:Y:S02]  /*9d60*/  LOP3.LUT R14, R6, 0x7f, RZ, 0xc0, !PT ;  /* 0x0000007f060e7812 */ /* 0x001fe400078ec0ff */
[----:B------:R-:W-:Y:S01]  /*9d70*/  SGXT R2, R2, 0x1 ;  /* 0x000000010202781a */ /* 0x000fe20000000200 */
[C---:B------:R-:W-:Y:S01]  /*9d80*/  IMAD R7, R3.reuse, 0x2, R0 ;  /* 0x0000000203077824 */ /* 0x040fe200078e0200 */
[----:B------:R-:W-:Y:S01]  /*9d90*/  SHF.R.U32.HI R0, RZ, 0x1, R6 ;  /* 0x00000001ff007819 */ /* 0x000fe20000011606 */
[----:B------:R-:W-:Y:S01]  /*9da0*/  IMAD R3, R3, 0x100, R14 ;  /* 0x0000010003037824 */ /* 0x000fe200078e020e */
[----:B------:R-:W-:Y:S02]  /*9db0*/  LOP3.LUT R14, R6, 0x180, RZ, 0xc0, !PT ;  /* 0x00000180060e7812 */ /* 0x000fe400078ec0ff */
[----:B------:R-:W-:Y:S01]  /*9dc0*/  LOP3.LUT R7, R7, 0x2020, R2, 0x78, !PT ;  /* 0x0000202007077812 */ /* 0x000fe200078e7802 */
[----:B------:R-:W-:Y:S01]  /*9dd0*/  IMAD.SHL.U32 R3, R3, 0x8, RZ ;  /* 0x0000000803037824 */ /* 0x000fe200078e00ff */
[----:B------:R-:W-:-:S02]  /*9de0*/  SHF.R.U32.HI R2, RZ, 0x2, R14 ;  /* 0x00000002ff027819 */ /* 0x000fc4000001160e */
[----:B------:R-:W-:Y:S01]  /*9df0*/  LOP3.LUT R0, R7, 0x80, R0, 0xf8, !PT ;  /* 0x0000008007007812 */ /* 0x000fe200078ef800 */
[----:B------:R-:W-:Y:S01]  /*9e00*/  BAR.SYNC.DEFER_BLOCKING 0x0 ;  /* 0x0000000000007b1d */ /* 0x000fe20000010000 */
[----:B------:R-:W-:Y:S02]  /*9e10*/  LOP3.LUT R48, R3, R2, RZ, 0x3c, !PT ;  /* 0x0000000203307212 */ /* 0x000fe400078e3cff */
[----:B------:R-:W-:Y:S02]  /*9e20*/  LOP3.LUT R2, R0, 0x40, RZ, 0x3c, !PT ;  /* 0x0000004000027812 */ /* 0x000fe400078e3cff */
[----:B------:R-:W-:-:S04]  /*9e30*/  SHF.R.U32.HI R6, RZ, 0x6, R6 ;  /* 0x00000006ff067819 */ /* 0x000fc80000011606 */
[----:B------:R-:W-:Y:S01]  /*9e40*/  SGXT.U32 R6, R6, 0x3 ;  /* 0x000000030606781a */ /* 0x000fe20000000000 */
[----:B------:R-:W-:Y:S04]  /*9e50*/  STS.64 [R0+UR5], R40 ;  /* 0x0000002800007988 */ /* 0x000fe80008000a05 */
[----:B------:R-:W-:Y:S04]  /*9e60*/  STS.64 [R0+UR5+0x200], R4 ;  /* 0x0002000400007988 */ /* 0x000fe80008000a05 */
[----:B------:R-:W-:Y:S04]  /*9e70*/  STS.64 [R0+UR5+0x100], R28 ;  /* 0x0001001c00007988 */ /* 0x000fe80008000a05 */
[----:B------:R0:W-:Y:S04]  /*9e80*/  STS.64 [R0+UR5+0x300], R8 ;  /* 0x0003000800007988 */ /* 0x0001e80008000a05 */
[----:B------:R-:W-:Y:S04]  /*9e90*/  STS.64 [R2+UR5+0x4000], R42 ;  /* 0x0040002a02007988 */ /* 0x000fe80008000a05 */
[----:B------:R-:W-:Y:S04]  /*9ea0*/  STS.64 [R2+UR5+0x4200], R10 ;  /* 0x0042000a02007988 */ /* 0x000fe80008000a05 */
[----:B------:R5:W-:Y:S04]  /*9eb0*/  STS.64 [R2+UR5+0x4100], R46 ;  /* 0x0041002e02007988 */ /* 0x000be80008000a05 */
[----:B------:R0:W-:Y:S01]  /*9ec0*/  STS.64 [R2+UR5+0x4300], R12 ;  /* 0x0043000c02007988 */ /* 0x0001e20008000a05 */
[----:B------:R-:W-:Y:S06]  /*9ed0*/  BAR.SYNC.DEFER_BLOCKING 0x0 ;  /* 0x0000000000007b1d */ /* 0x000fec0000010000 */
[----:B------:R-:W0:Y:S04]  /*9ee0*/  LDS.64 R16, [R48+UR5] ;  /* 0x0000000530107984 */ /* 0x000e280008000a00 */
[----:B------:R-:W-:Y:S04]  /*9ef0*/  LDS.64 R2, [R48+UR5+0x800] ;  /* 0x0008000530027984 */ /* 0x000fe80008000a00 */
[----:B------:R-:W-:Y:S01]  /*9f00*/  LDS.64 R4, [R48+UR5+0xc00] ;  /* 0x000c000530047984 */ /* 0x000fe20008000a00 */
[C---:B--2---:R-:W-:Y:S01]  /*9f10*/  ISETP.GE.AND P0, PT, R15.reuse, UR14, PT ;  /* 0x0000000e0f007c0c */ /* 0x044fe2000bf06270 */
[----:B----4-:R-:W-:-:S02]  /*9f20*/  IMAD R21, R15, UR4, RZ ;  /* 0x000000040f157c24 */ /* 0x010fc4000f8e02ff */
[----:B------:R-:W2:Y:S01]  /*9f30*/  LDS.64 R14, [R48+UR5+0x400] ;  /* 0x00040005300e7984 */ /* 0x000ea20008000a00 */
[C---:B---3--:R-:W-:Y:S02]  /*9f40*/  LOP3.LUT R7, R26.reuse, R6, RZ, 0xfc, !PT ;  /* 0x000000061a077212 */ /* 0x048fe400078efcff */
[----:B------:R-:W-:Y:S02]  /*9f50*/  LEA R20, P1, R21, UR12, 0x1 ;  /* 0x0000000c15147c11 */ /* 0x000fe4000f8208ff */
[C-C-:B0-----:R-:W-:Y:S01]  /*9f60*/  LOP3.LUT R8, R26.reuse, 0xf0, R6.reuse, 0xfe, !PT ;  /* 0x000000f01a087812 */ /* 0x141fe200078efe06 */
[----:B-1----:R-:W-:Y:S01]  /*9f70*/  IMAD R63, R7, R22, RZ ;  /* 0x00000016073f7224 */ /* 0x002fe200078e02ff */
[C-C-:B------:R-:W-:Y:S02]  /*9f80*/  LOP3.LUT R0, R26.reuse, 0xe8, R6.reuse, 0xfe, !PT ;  /* 0x000000e81a007812 */ /* 0x140fe400078efe06 */
[C-C-:B------:R-:W-:Y:S02]  /*9f90*/  LOP3.LUT R36, R26.reuse, 0xe0, R6.reuse, 0xfe, !PT ;  /* 0x000000e01a247812 */ /* 0x140fe400078efe06 */
[----:B------:R-:W-:-:S02]  /*9fa0*/  LOP3.LUT R19, R26, 0xd8, R6, 0xfe, !PT ;  /* 0x000000d81a137812 */ /* 0x000fc400078efe06 */
[C-C-:B------:R-:W-:Y:S02]  /*9fb0*/  LOP3.LUT R23, R26.reuse, 0xd0, R6.reuse, 0xfe, !PT ;  /* 0x000000d01a177812 */ /* 0x140fe400078efe06 */
[C-C-:B------:R-:W-:Y:S02]  /*9fc0*/  LOP3.LUT R25, R26.reuse, 0xc8, R6.reuse, 0xfe, !PT ;  /* 0x000000c81a197812 */ /* 0x140fe400078efe06 */
[C-C-:B------:R-:W-:Y:S02]  /*9fd0*/  LOP3.LUT R24, R26.reuse, 0xc0, R6.reuse, 0xfe, !PT ;  /* 0x000000c01a187812 */ /* 0x140fe400078efe06 */
[C-C-:B-----5:R-:W-:Y:S02]  /*9fe0*/  LOP3.LUT R46, R26.reuse, 0xb8, R6.reuse, 0xfe, !PT ;  /* 0x000000b81a2e7812 */ /* 0x160fe400078efe06 */
[C-C-:B------:R-:W-:Y:S02]  /*9ff0*/  LOP3.LUT R50, R26.reuse, 0xb0, R6.reuse, 0xfe, !PT ;  /* 0x000000b01a327812 */ /* 0x140fe400078efe06 */
[----:B------:R-:W-:-:S02]  /*a000*/  LOP3.LUT R52, R26, 0xa8, R6, 0xfe, !PT ;  /* 0x000000a81a347812 */ /* 0x000fc400078efe06 */
[C-C-:B------:R-:W-:Y:S02]  /*a010*/  LOP3.LUT R37, R26.reuse, 0xa0, R6.reuse, 0xfe, !PT ;  /* 0x000000a01a257812 */ /* 0x140fe400078efe06 */
[C-C-:B------:R-:W-:Y:S02]  /*a020*/  LOP3.LUT R38, R26.reuse, 0x98, R6.reuse, 0xfe, !PT ;  /* 0x000000981a267812 */ /* 0x140fe400078efe06 */
[C-C-:B------:R-:W-:Y:S02]  /*a030*/  LOP3.LUT R39, R26.reuse, 0x90, R6.reuse, 0xfe, !PT ;  /* 0x000000901a277812 */ /* 0x140fe400078efe06 */
[C-C-:B------:R-:W-:Y:S02]  /*a040*/  LOP3.LUT R40, R26.reuse, 0x88, R6.reuse, 0xfe, !PT ;  /* 0x000000881a287812 */ /* 0x140fe400078efe06 */
        /* <DEDUP_REMOVED lines=15> */
[----:B------:R-:W-:Y:S01]  /*a140*/  ISETP.LT.AND P4, PT, R7, UR15, !P0 ;  /* 0x0000000f07007c0c */ /* 0x000fe2000c781270 */
[-C--:B------:R-:W-:Y:S01]  /*a150*/  IMAD R44, R33, R22.reuse, RZ ;  /* 0x00000016212c7224 */ /* 0x080fe200078e02ff */
[C-C-:B------:R-:W-:Y:S01]  /*a160*/  LOP3.LUT R11, R26.reuse, 0x10, R6.reuse, 0xfe, !PT ;  /* 0x000000101a0b7812 */ /* 0x140fe200078efe06 */
[-C--:B------:R-:W-:Y:S01]  /*a170*/  IMAD R42, R31, R22.reuse, RZ ;  /* 0x000000161f2a7224 */ /* 0x080fe200078e02ff */
[----:B------:R-:W-:Y:S02]  /*a180*/  LOP3.LUT R13, R26, 0x8, R6, 0xfe, !PT ;  /* 0x000000081a0d7812 */ /* 0x000fe400078efe06 */
[----:B------:R-:W0:Y:S01]  /*a190*/  LDS.64 R6, [R48+UR5+0x1000] ;  /* 0x0010000530067984 */ /* 0x000e220008000a00 */
[----:B------:R-:W-:Y:S01]  /*a1a0*/  LEA.HI.X.SX32 R21, R21, UR13, 0x1, P1 ;  /* 0x0000000d15157c11 */ /* 0x000fe200088f0eff */
[----:B------:R-:W-:Y:S01]  /*a1b0*/  IMAD R34, R11, R22, RZ ;  /* 0x000000160b227224 */ /* 0x000fe200078e02ff */
[----:B------:R-:W-:Y:S01]  /*a1c0*/  LEA R26, P2, R63, R20, 0x1 ;  /* 0x000000143f1a7211 */ /* 0x000fe200078408ff */
[----:B------:R-:W-:Y:S01]  /*a1d0*/  IMAD R12, R13, R22, RZ ;  /* 0x000000160d0c7224 */ /* 0x000fe200078e02ff */
[----:B------:R-:W-:-:S02]  /*a1e0*/  ISETP.LT.AND P1, PT, R8, UR15, !P0 ;  /* 0x0000000f08007c0c */ /* 0x000fc4000c721270 */
[----:B------:R-:W1:Y:S01]  /*a1f0*/  LDS.64 R8, [R48+UR5+0x1400] ;  /* 0x0014000530087984 */ /* 0x000e620008000a00 */
[-C--:B------:R-:W-:Y:S01]  /*a200*/  LEA.HI.X.SX32 R27, R63, R21.reuse, 0x1, P2 ;  /* 0x000000153f1b7211 */ /* 0x080fe200010f0eff */
[----:B------:R-:W-:Y:S01]  /*a210*/  IMAD R63, R22, 0x80, R63 ;  /* 0x00000080163f7824 */ /* 0x000fe200078e023f */
[----:B------:R-:W-:Y:S02]  /*a220*/  ISETP.LT.AND P2, PT, R11, UR15, !P0 ;  /* 0x0000000f0b007c0c */ /* 0x000fe4000c741270 */
[----:B------:R-:W3:Y:S01]  /*a230*/  LDS.64 R10, [R48+UR5+0x1800] ;  /* 0x00180005300a7984 */ /* 0x000ee20008000a00 */
[C---:B------:R-:W-:Y:S02]  /*a240*/  LEA R28, P5, R12.reuse, R20, 0x1 ;  /* 0x000000140c1c7211 */ /* 0x040fe400078a08ff */
[----:B------:R-:W-:Y:S01]  /*a250*/  ISETP.LT.AND P3, PT, R13, UR15, !P0 ;  /* 0x0000000f0d007c0c */ /* 0x000fe2000c761270 */
[----:B------:R4:W-:Y:S01]  /*a260*/  @P4 STG.E.U16 desc[UR8][R26.64], R16 ;  /* 0x000000101a004986 */ /* 0x0009e2000c101508 */
[----:B------:R-:W-:-:S02]  /*a270*/  LEA.HI.X.SX32 R29, R12, R21, 0x1, P5 ;  /* 0x000000150c1d7211 */ /* 0x000fc400028f0eff */
[-C--:B------:R-:W-:Y:S01]  /*a280*/  LEA R30, P6, R34, R20.reuse, 0x1 ;  /* 0x00000014221e7211 */ /* 0x080fe200078c08ff */
[----:B------:R-:W5:Y:S01]  /*a290*/  LDS.64 R12, [R48+UR5+0x1c00] ;  /* 0x001c0005300c7984 */ /* 0x000f620008000a00 */
[----:B------:R-:W-:Y:S02]  /*a2a0*/  ISETP.LT.AND P4, PT, R31, UR15, !P0 ;  /* 0x0000000f1f007c0c */ /* 0x000fe4000c781270 */
[----:B------:R-:W-:Y:S02]  /*a2b0*/  LEA R32, P5, R42, R20, 0x1 ;  /* 0x000000142a207211 */ /* 0x000fe400078a08ff */
[----:B------:R-:W-:-:S03]  /*a2c0*/  LEA.HI.X.SX32 R31, R34, R21, 0x1, P6 ;  /* 0x00000015221f7211 */ /* 0x000fc600030f0eff */
[----:B--2---:R2:W-:Y:S01]  /*a2d0*/  @P3 STG.E.U16 desc[UR8][R28.64], R14 ;  /* 0x0000000e1c003986 */ /* 0x0045e2000c101508 */
[----:B------:R-:W-:Y:S02]  /*a2e0*/  ISETP.LT.AND P3, PT, R33, UR15, !P0 ;  /* 0x0000000f21007c0c */ /* 0x000fe4000c761270 */
[-C--:B------:R-:W-:Y:S01]  /*a2f0*/  LEA.HI.X.SX32 R33, R42, R21.reuse, 0x1, P5 ;  /* 0x000000152a217211 */ /* 0x080fe200028f0eff */
[----:B------:R0:W-:Y:S01]  /*a300*/  @P2 STG.E.U16 desc[UR8][R30.64], R2 ;  /* 0x000000021e002986 */ /* 0x0001e2000c101508 */
[C---:B------:R-:W-:Y:S01]  /*a310*/  ISETP.LT.AND P5, PT, R61.reuse, UR15, !P0 ;  /* 0x0000000f3d007c0c */ /* 0x040fe2000c7a1270 */
[----:B------:R-:W-:Y:S01]  /*a320*/  IMAD R61, R61, R22, RZ ;  /* 0x000000163d3d7224 */ /* 0x000fe200078e02ff */
[C---:B----4-:R-:W-:Y:S01]  /*a330*/  LEA R26, P2, R44.reuse, R20, 0x1 ;  /* 0x000000142c1a7211 */ /* 0x050fe200078408ff */
[----:B------:R-:W-:Y:S01]  /*a340*/  @P4 STG.E.U16 desc[UR8][R32.64], R4 ;  /* 0x0000000420004986 */ /* 0x000fe2000c101508 */
[C---:B------:R-:W-:Y:S02]  /*a350*/  ISETP.LT.AND P4, PT, R35.reuse, UR15, !P0 ;  /* 0x0000000f23007c0c */ /* 0x040fe4000c781270 */
[----:B------:R-:W-:Y:S01]  /*a360*/  LEA.HI.X.SX32 R27, R44, R21, 0x1, P2 ;  /* 0x000000152c1b7211 */ /* 0x000fe200010f0eff */
[----:B--2---:R-:W-:Y:S01]  /*a370*/  IMAD R29, R35, R22, RZ ;  /* 0x00000016231d7224 */ /* 0x004fe200078e02ff */
[----:B------:R-:W-:-:S02]  /*a380*/  LEA R34, P6, R61, R20, 0x1 ;  /* 0x000000143d227211 */ /* 0x000fc400078c08ff */
[----:B------:R-:W-:Y:S01]  /*a390*/  ISETP.LT.AND P2, PT, R59, UR15, !P0 ;  /* 0x0000000f3b007c0c */ /* 0x000fe2000c741270 */
[----:B0-----:R0:W-:Y:S01]  /*a3a0*/  @P3 STG.E.U16 desc[UR8][R26.64], R6 ;  /* 0x000000061a003986 */ /* 0x0011e2000c101508 */
[-C--:B------:R-:W-:Y:S01]  /*a3b0*/  LEA.HI.X.SX32 R35, R61, R21.reuse, 0x1, P6 ;  /* 0x000000153d237211 */ /* 0x080fe200030f0eff */
[----:B------:R-:W-:Y:S01]  /*a3c0*/  IMAD R59, R59, R22, RZ ;  /* 0x000000163b3b7224 */ /* 0x000fe200078e02ff */
[C---:B------:R-:W-:Y:S02]  /*a3d0*/  LEA R28, P3, R29.reuse, R20, 0x1 ;  /* 0x000000141d1c7211 */ /* 0x040fe400078608ff */
[----:B------:R-:W-:Y:S01]  /*a3e0*/  PRMT R16, R16, 0x7632, R16 ;  /* 0x0000763210107816 */ /* 0x000fe20000000010 */
[----:B-1----:R-:W-:Y:S01]  /*a3f0*/  @P5 STG.E.U16 desc[UR8][R34.64], R8 ;  /* 0x0000000822005986 */ /* 0x002fe2000c101508 */
[-C--:B------:R-:W-:Y:S02]  /*a400*/  LEA.HI.X.SX32 R29, R29, R21.reuse, 0x1, P3 ;  /* 0x000000151d1d7211 */ /* 0x080fe400018f0eff */
[C---:B------:R-:W-:Y:S01]  /*a410*/  ISETP.LT.AND P5, PT, R57.reuse, UR15, !P0 ;  /* 0x0000000f39007c0c */ /* 0x040fe2000c7a1270 */
[----:B------:R-:W-:Y:S01]  /*a420*/  IMAD R57, R57, R22, RZ ;  /* 0x0000001639397224 */ /* 0x000fe200078e02ff */
[----:B------:R-:W-:Y:S01]  /*a430*/  LEA R30, P6, R59, R20, 0x1 ;  /* 0x000000143b1e7211 */ /* 0x000fe200078c08ff */
[----:B---3--:R1:W-:Y:S01]  /*a440*/  @P4 STG.E.U16 desc[UR8][R28.64], R10 ;  /* 0x0000000a1c004986 */ /* 0x0083e2000c101508 */
[C---:B------:R-:W-:Y:S01]  /*a450*/  ISETP.LT.AND P4, PT, R55.reuse, UR15, !P0 ;  /* 0x0000000f37007c0c */ /* 0x040fe2000c781270 */
[----:B------:R-:W-:Y:S01]  /*a460*/  IMAD R55, R55, R22, RZ ;  /* 0x0000001637377224 */ /* 0x000fe200078e02ff */
[----:B------:R-:W-:-:S02]  /*a470*/  LEA.HI.X.SX32 R31, R59, R21, 0x1, P6 ;  /* 0x000000153b1f7211 */ /* 0x000fc400030f0eff */
[C---:B0-----:R-:W-:Y:S02]  /*a480*/  LEA R26, P6, R57.reuse, R20, 0x1 ;  /* 0x00000014391a7211 */ /* 0x041fe400078c08ff */
[----:B------:R-:W-:Y:S01]  /*a490*/  PRMT R14, R14, 0x7632, R14 ;  /* 0x000076320e0e7816 */ /* 0x000fe2000000000e */
[----:B-----5:R0:W-:Y:S01]  /*a4a0*/  @P2 STG.E.U16 desc[UR8][R30.64], R12 ;  /* 0x0000000c1e002986 */ /* 0x0201e2000c101508 */
[-C--:B------:R-:W-:Y:S02]  /*a4b0*/  LEA.HI.X.SX32 R27, R57, R21.reuse, 0x1, P6 ;  /* 0x00000015391b7211 */ /* 0x080fe400030f0eff */
[C---:B------:R-:W-:Y:S01]  /*a4c0*/  ISETP.LT.AND P2, PT, R53.reuse, UR15, !P0 ;  /* 0x0000000f35007c0c */ /* 0x040fe2000c741270 */
[----:B------:R-:W-:Y:S01]  /*a4d0*/  IMAD R53, R53, R22, RZ ;  /* 0x0000001635357224 */ /* 0x000fe200078e02ff */
[----:B------:R-:W-:Y:S01]  /*a4e0*/  LEA R32, P6, R55, R20, 0x1 ;  /* 0x0000001437207211 */ /* 0x000fe200078c08ff */
[----:B------:R2:W-:Y:S01]  /*a4f0*/  @P5 STG.E.U16 desc[UR8][R26.64], R16 ;  /* 0x000000101a005986 */ /* 0x0005e2000c101508 */
[C---:B------:R-:W-:Y:S01]  /*a500*/  ISETP.LT.AND P5, PT, R51.reuse, UR15, !P0 ;  /* 0x0000000f33007c0c */ /* 0x040fe2000c7a1270 */
[----:B------:R-:W-:Y:S01]  /*a510*/  IMAD R51, R51, R22, RZ ;  /* 0x0000001633337224 */ /* 0x000fe200078e02ff */
[----:B------:R-:W-:-:S02]  /*a520*/  LEA.HI.X.SX32 R33, R55, R21, 0x1, P6 ;  /* 0x0000001537217211 */ /* 0x000fc400030f0eff */
[C---:B-1----:R-:W-:Y:S02]  /*a530*/  LEA R28, P6, R53.reuse, R20, 0x1 ;  /* 0x00000014351c7211 */ /* 0x042fe400078c08ff */
[----:B------:R-:W-:Y:S01]  /*a540*/  PRMT R2, R2, 0x7632, R2 ;  /* 0x0000763202027816 */ /* 0x000fe20000000002 */
[----:B------:R1:W-:Y:S01]  /*a550*/  @P4 STG.E.U16 desc[UR8][R32.64], R14 ;  /* 0x0000000e20004986 */ /* 0x0003e2000c101508 */
[----:B------:R-:W-:Y:S02]  /*a560*/  LEA.HI.X.SX32 R29, R53, R21, 0x1, P6 ;  /* 0x00000015351d7211 */ /* 0x000fe400030f0eff */
[C---:B------:R-:W-:Y:S01]  /*a570*/  ISETP.LT.AND P4, PT, R49.reuse, UR15, !P0 ;  /* 0x0000000f31007c0c */ /* 0x040fe2000c781270 */
[----:B------:R-:W-:Y:S01]  /*a580*/  IMAD R49, R49, R22, RZ ;  /* 0x0000001631317224 */ /* 0x000fe200078e02ff */
[----:B0-----:R-:W-:Y:S01]  /*a590*/  LEA R30, P6, R51, R20, 0x1 ;  /* 0x00000014331e7211 */ /* 0x001fe200078c08ff */
[----:B------:R0:W-:Y:S01]  /*a5a0*/  @P2 STG.E.U16 desc[UR8][R28.64], R2 ;  /* 0x000000021c002986 */ /* 0x0001e2000c101508 */
[----:B------:R-:W-:-:S02]  /*a5b0*/  PRMT R4, R4, 0x7632, R4 ;  /* 0x0000763204047816 */ /* 0x000fc40000000004 */
[-C--:B------:R-:W-:Y:S02]  /*a5c0*/  LEA.HI.X.SX32 R31, R51, R21.reuse, 0x1, P6 ;  /* 0x00000015331f7211 */ /* 0x080fe400030f0eff */
[----:B--2---:R-:W-:Y:S02]  /*a5d0*/  LEA R26, P2, R49, R20, 0x1 ;  /* 0x00000014311a7211 */ /* 0x004fe400078408ff */
[C---:B------:R-:W-:Y:S01]  /*a5e0*/  ISETP.LT.AND P6, PT, R47.reuse, UR15, !P0 ;  /* 0x0000000f2f007c0c */ /* 0x040fe2000c7c1270 */
[-C--:B------:R-:W-:Y:S01]  /*a5f0*/  IMAD R47, R47, R22.reuse, RZ ;  /* 0x000000162f2f7224 */ /* 0x080fe200078e02ff */
[----:B------:R-:W-:Y:S01]  /*a600*/  LEA.HI.X.SX32 R27, R49, R21, 0x1, P2 ;  /* 0x00000015311b7211 */ /* 0x000fe200010f0eff */
[----:B------:R2:W-:Y:S01]  /*a610*/  @P5 STG.E.U16 desc[UR8][R30.64], R4 ;  /* 0x000000041e005986 */ /* 0x0005e2000c101508 */
[----:B------:R-:W-:Y:S02]  /*a620*/  PRMT R6, R6, 0x7632, R6 ;  /* 0x0000763206067816 */ /* 0x000fe40000000006 */
[C---:B------:R-:W-:Y:S01]  /*a630*/  ISETP.LT.AND P2, PT, R45.reuse, UR15, !P0 ;  /* 0x0000000f2d007c0c */ /* 0x040fe2000c741270 */
[----:B------:R-:W-:Y:S01]  /*a640*/  IMAD R45, R45, R22, RZ ;  /* 0x000000162d2d7224 */ /* 0x000fe200078e02ff */
[----:B-1----:R-:W-:Y:S01]  /*a650*/  LEA R32, P5, R47, R20, 0x1 ;  /* 0x000000142f207211 */ /* 0x002fe200078a08ff */
[----:B------:R1:W-:Y:S01]  /*a660*/  @P4 STG.E.U16 desc[UR8][R26.64], R6 ;  /* 0x000000061a004986 */ /* 0x0003e2000c101508 */
[----:B------:R-:W-:-:S02]  /*a670*/  PRMT R16, R8, 0x7632, R16 ;  /* 0x0000763208107816 */ /* 0x000fc40000000010 */
[-C--:B------:R-:W-:Y:S02]  /*a680*/  LEA.HI.X.SX32 R33, R47, R21.reuse, 0x1, P5 ;  /* 0x000000152f217211 */ /* 0x080fe400028f0eff */
[----:B0-----:R-:W-:Y:S02]  /*a690*/  LEA R28, P4, R45, R20, 0x1 ;  /* 0x000000142d1c7211 */ /* 0x001fe400078808ff */
[C---:B------:R-:W-:Y:S01]  /*a6a0*/  ISETP.LT.AND P5, PT, R43.reuse, UR15, !P0 ;  /* 0x0000000f2b007c0c */ /* 0x040fe2000c7a1270 */
[----:B------:R-:W-:Y:S01]  /*a6b0*/  IMAD R43, R43, R22, RZ ;  /* 0x000000162b2b7224 */ /* 0x000fe200078e02ff */
[----:B------:R-:W-:Y:S01]  /*a6c0*/  LEA.HI.X.SX32 R29, R45, R21, 0x1, P4 ;  /* 0x000000152d1d7211 */ /* 0x000fe200020f0eff */
[----:B------:R0:W-:Y:S01]  /*a6d0*/  @P6 STG.E.U16 desc[UR8][R32.64], R16 ;  /* 0x0000001020006986 */ /* 0x0001e2000c101508 */
[----:B------:R-:W-:Y:S02]  /*a6e0*/  PRMT R14, R10, 0x7632, R14 ;  /* 0x000076320a0e7816 */ /* 0x000fe4000000000e */
[----:B------:R-:W-:-:S02]  /*a6f0*/  ISETP.LT.AND P4, PT, R41, UR15, !P0 ;  /* 0x0000000f29007c0c */ /* 0x000fc4000c781270 */
[-C--:B--2---:R-:W-:Y:S01]  /*a700*/  LEA R30, P6, R43, R20.reuse, 0x1 ;  /* 0x000000142b1e7211 */ /* 0x084fe200078c08ff */
[----:B------:R2:W-:Y:S01]  /*a710*/  @P2 STG.E.U16 desc[UR8][R28.64], R14 ;  /* 0x0000000e1c002986 */ /* 0x0005e2000c101508 */
[----:B-1----:R-:W-:Y:S02]  /*a720*/  LEA R26, P2, R63, R20, 0x1 ;  /* 0x000000143f1a7211 */ /* 0x002fe400078408ff */
[-C--:B------:R-:W-:Y:S02]  /*a730*/  LEA.HI.X.SX32 R31, R43, R21.reuse, 0x1, P6 ;  /* 0x000000152b1f7211 */ /* 0x080fe400030f0eff */
[----:B------:R-:W-:Y:S01]  /*a740*/  PRMT R12, R12, 0x7632, R12 ;  /* 0x000076320c0c7816 */ /* 0x000fe2000000000c */
[----:B0-----:R-:W-:Y:S01]  /*a750*/  IMAD R33, R22, 0x8, R63 ;  /* 0x0000000816217824 */ /* 0x001fe200078e023f */
[----:B------:R-:W-:Y:S02]  /*a760*/  ISETP.LT.AND P6, PT, R40, UR15, !P0 ;  /* 0x0000000f28007c0c */ /* 0x000fe4000c7c1270 */
[----:B------:R-:W-:Y:S01]  /*a770*/  LEA.HI.X.SX32 R27, R63, R21, 0x1, P2 ;  /* 0x000000153f1b7211 */ /* 0x000fe200010f0eff */
[----:B------:R0:W-:Y:S01]  /*a780*/  @P5 STG.E.U16 desc[UR8][R30.64], R12 ;  /* 0x0000000c1e005986 */ /* 0x0001e2000c101508 */
[----:B------:R-:W-:-:S02]  /*a790*/  ISETP.LT.AND P2, PT, R39, UR15, !P0 ;  /* 0x0000000f27007c0c */ /* 0x000fc4000c741270 */
[C---:B------:R-:W-:Y:S01]  /*a7a0*/  LEA R35, R22.reuse, R33, 0x3 ;  /* 0x0000002116237211 */ /* 0x040fe200078e18ff */
[----:B------:R1:W-:Y:S01]  /*a7b0*/  @P4 STG.E.U16 desc[UR8][R26.64], R17 ;  /* 0x000000111a004986 */ /* 0x0003e2000c101508 */
[-C--:B------:R-:W-:Y:S02]  /*a7c0*/  LEA R32, P5, R33, R20.reuse, 0x1 ;  /* 0x0000001421207211 */ /* 0x080fe400078a08ff */
[----:B--2---:R-:W-:Y:S01]  /*a7d0*/  LEA R28, P4, R35, R20, 0x1 ;  /* 0x00000014231c7211 */ /* 0x004fe200078808ff */
[----:B------:R-:W-:Y:S01]  /*a7e0*/  IMAD R39, R22, 0x8, R35 ;  /* 0x0000000816277824 */ /* 0x000fe200078e0223 */
[-C--:B------:R-:W-:Y:S02]  /*a7f0*/  LEA.HI.X.SX32 R33, R33, R21.reuse, 0x1, P5 ;  /* 0x0000001521217211 */ /* 0x080fe400028f0eff */
[----:B------:R-:W-:Y:S02]  /*a800*/  ISETP.LT.AND P5, PT, R38, UR15, !P0 ;  /* 0x0000000f26007c0c */ /* 0x000fe4000c7a1270 */
[----:B------:R-:W-:Y:S01]  /*a810*/  LEA.HI.X.SX32 R29, R35, R21, 0x1, P4 ;  /* 0x00000015231d7211 */ /* 0x000fe200020f0eff */
[----:B------:R-:W-:Y:S01]  /*a820*/  IMAD R35, R22, 0x8, R39 ;  /* 0x0000000816237824 */ /* 0x000fe200078e0227 */
[----:B------:R2:W-:Y:S01]  /*a830*/  @P6 STG.E.U16 desc[UR8][R32.64], R15 ;  /* 0x0000000f20006986 */ /* 0x0005e2000c101508 */
[----:B------:R-:W-:-:S02]  /*a840*/  ISETP.LT.AND P4, PT, R37, UR15, !P0 ;  /* 0x0000000f25007c0c */ /* 0x000fc4000c781270 */
[-C--:B0-----:R-:W-:Y:S01]  /*a850*/  LEA R30, P6, R39, R20.reuse, 0x1 ;  /* 0x00000014271e7211 */ /* 0x081fe200078c08ff */
[----:B------:R0:W-:Y:S01]  /*a860*/  @P2 STG.E.U16 desc[UR8][R28.64], R3 ;  /* 0x000000031c002986 */ /* 0x0001e2000c101508 */
[-C--:B-1----:R-:W-:Y:S01]  /*a870*/  LEA R26, P2, R35, R20.reuse, 0x1 ;  /* 0x00000014231a7211 */ /* 0x082fe200078408ff */
[----:B------:R-:W-:Y:S01]  /*a880*/  IMAD R37, R22, 0x8, R35 ;  /* 0x0000000816257824 */ /* 0x000fe200078e0223 */
[-C--:B------:R-:W-:Y:S02]  /*a890*/  LEA.HI.X.SX32 R31, R39, R21.reuse, 0x1, P6 ;  /* 0x00000015271f7211 */ /* 0x080fe400030f0eff */
[----:B------:R-:W-:Y:S02]  /*a8a0*/  ISETP.LT.AND P6, PT, R52, UR15, !P0 ;  /* 0x0000000f34007c0c */ /* 0x000fe4000c7c1270 */
[----:B------:R-:W-:Y:S01]  /*a8b0*/  LEA.HI.X.SX32 R27, R35, R21, 0x1, P2 ;  /* 0x00000015231b7211 */ /* 0x000fe200010f0eff */
[----:B------:R-:W-:Y:S01]  /*a8c0*/  IMAD R35, R22, 0x8, R37 ;  /* 0x0000000816237824 */ /* 0x000fe200078e0225 */
[----:B------:R1:W-:Y:S01]  /*a8d0*/  @P5 STG.E.U16 desc[UR8][R30.64], R5 ;  /* 0x000000051e005986 */ /* 0x0003e2000c101508 */
[----:B--2---:R-:W-:-:S02]  /*a8e0*/  LEA R32, P5, R37, R20, 0x1 ;  /* 0x0000001425207211 */ /* 0x004fc400078a08ff */
[----:B------:R-:W-:Y:S01]  /*a8f0*/  ISETP.LT.AND P2, PT, R50, UR15, !P0 ;  /* 0x0000000f32007c0c */ /* 0x000fe2000c741270 */
[----:B------:R2:W-:Y:S01]  /*a900*/  @P4 STG.E.U16 desc[UR8][R26.64], R7 ;  /* 0x000000071a004986 */ /* 0x0005e2000c101508 */
[-C--:B0-----:R-:W-:Y:S02]  /*a910*/  LEA R28, P4, R35, R20.reuse, 0x1 ;  /* 0x00000014231c7211 */ /* 0x081fe400078808ff */
[-C--:B------:R-:W-:Y:S01]  /*a920*/  LEA.HI.X.SX32 R33, R37, R21.reuse, 0x1, P5 ;  /* 0x0000001525217211 */ /* 0x080fe200028f0eff */
[----:B------:R-:W-:Y:S01]  /*a930*/  IMAD R37, R22, 0x8, R35 ;  /* 0x0000000816257824 */ /* 0x000fe200078e0223 */
[----:B------:R-:W-:Y:S02]  /*a940*/  ISETP.LT.AND P5, PT, R46, UR15, !P0 ;  /* 0x0000000f2e007c0c */ /* 0x000fe4000c7a1270 */
[-C--:B------:R-:W-:Y:S01]  /*a950*/  LEA.HI.X.SX32 R29, R35, R21.reuse, 0x1, P4 ;  /* 0x00000015231d7211 */ /* 0x080fe200020f0eff */
[----:B------:R0:W-:Y:S01]  /*a960*/  @P6 STG.E.U16 desc[UR8][R32.64], R9 ;  /* 0x0000000920006986 */ /* 0x0001e2000c101508 */
[----:B------:R-:W-:Y:S01]  /*a970*/  ISETP.LT.AND P4, PT, R25, UR15, !P0 ;  /* 0x0000000f19007c0c */ /* 0x000fe2000c781270 */
[----:B------:R-:W-:Y:S01]  /*a980*/  IMAD R25, R22, 0x8, R37 ;  /* 0x0000000816197824 */ /* 0x000fe200078e0225 */
[C---:B-1----:R-:W-:Y:S01]  /*a990*/  LEA R30, P6, R37.reuse, R20, 0x1 ;  /* 0x00000014251e7211 */ /* 0x042fe200078c08ff */
[----:B------:R1:W-:Y:S01]  /*a9a0*/  @P2 STG.E.U16 desc[UR8][R28.64], R11 ;  /* 0x0000000b1c002986 */ /* 0x0003e2000c101508 */
[----:B------:R-:W-:Y:S01]  /*a9b0*/  ISETP.LT.AND P2, PT, R24, UR15, !P0 ;  /* 0x0000000f18007c0c */ /* 0x000fe2000c741270 */
[----:B--2---:R-:W-:Y:S01]  /*a9c0*/  IMAD R27, R22, 0x8, R25 ;  /* 0x00000008161b7824 */ /* 0x004fe200078e0219 */
[----:B------:R-:W-:-:S02]  /*a9d0*/  LEA.HI.X.SX32 R31, R37, R21, 0x1, P6 ;  /* 0x00000015251f7211 */ /* 0x000fc400030f0eff */
[-C--:B------:R-:W-:Y:S02]  /*a9e0*/  LEA R24, P6, R25, R20.reuse, 0x1 ;  /* 0x0000001419187211 */ /* 0x080fe400078c08ff */
[----:B------:R-:W-:Y:S01]  /*a9f0*/  PRMT R12, R17, 0x7632, R12 ;  /* 0x00007632110c7816 */ /* 0x000fe2000000000c */
[C---:B0-----:R-:W-:Y:S01]  /*aa00*/  IMAD R33, R22.reuse, 0x8, R27 ;  /* 0x0000000816217824 */ /* 0x041fe200078e021b */
[----:B------:R0:W-:Y:S01]  /*aa10*/  @P5 STG.E.U16 desc[UR8][R30.64], R13 ;  /* 0x0000000d1e005986 */ /* 0x0001e2000c101508 */
[----:B------:R-:W-:Y:S02]  /*aa20*/  ISETP.LT.AND P5, PT, R23, UR15, !P0 ;  /* 0x0000000f17007c0c */ /* 0x000fe4000c7a1270 */
[C---:B------:R-:W-:Y:S01]  /*aa30*/  IMAD R23, R22.reuse, 0x8, R33 ;  /* 0x0000000816177824 */ /* 0x040fe200078e0221 */
[-C--:B------:R-:W-:Y:S02]  /*aa40*/  LEA.HI.X.SX32 R25, R25, R21.reuse, 0x1, P6 ;  /* 0x0000001519197211 */ /* 0x080fe400030f0eff */
[-C--:B------:R-:W-:Y:S01]  /*aa50*/  LEA R16, P6, R27, R20.reuse, 0x1 ;  /* 0x000000141b107211 */ /* 0x080fe200078c08ff */
[C---:B-1----:R-:W-:Y:S01]  /*aa60*/  IMAD R29, R22.reuse, 0x8, R23 ;  /* 0x00000008161d7824 */ /* 0x042fe200078e0217 */
[----:B------:R-:W-:Y:S01]  /*aa70*/  PRMT R8, R15, 0x7632, R8 ;  /* 0x000076320f087816 */ /* 0x000fe20000000008 */
[----:B------:R-:W-:Y:S01]  /*aa80*/  @P2 STG.E.U16 desc[UR8][R24.64], R12 ;  /* 0x0000000c18002986 */ /* 0x000fe2000c101508 */
[----:B------:R-:W-:Y:S01]  /*aa90*/  LEA R14, P2, R33, R20, 0x1 ;  /* 0x00000014210e7211 */ /* 0x000fe200078408ff */
[----:B0-----:R-:W-:Y:S01]  /*aaa0*/  IMAD R31, R22, 0x8, R29 ;  /* 0x00000008161f7824 */ /* 0x001fe200078e021d */
[----:B------:R-:W-:-:S02]  /*aab0*/  LEA.HI.X.SX32 R17, R27, R21, 0x1, P6 ;  /* 0x000000151b117211 */ /* 0x000fc400030f0eff */
[-C--:B------:R-:W-:Y:S01]  /*aac0*/  LEA.HI.X.SX32 R15, R33, R21.reuse, 0x1, P2 ;  /* 0x00000015210f7211 */ /* 0x080fe200010f0eff */
[----:B------:R-:W-:Y:S01]  /*aad0*/  IMAD R33, R22, 0x8, R31 ;  /* 0x0000000816217824 */ /* 0x000fe200078e021f */
[----:B------:R-:W-:Y:S01]  /*aae0*/  ISETP.LT.AND P3, PT, R36, UR15, !P0 ;  /* 0x0000000f24007c0c */ /* 0x000fe2000c761270 */
[----:B------:R0:W-:Y:S01]  /*aaf0*/  @P4 STG.E.U16 desc[UR8][R16.64], R8 ;  /* 0x0000000810004986 */ /* 0x0001e2000c101508 */
[-C--:B------:R-:W-:Y:S01]  /*ab00*/  LEA R26, P4, R23, R20.reuse, 0x1 ;  /* 0x00000014171a7211 */ /* 0x080fe200078808ff */
[----:B------:R-:W-:Y:S01]  /*ab10*/  IMAD R22, R22, 0x8, R33 ;  /* 0x0000000816167824 */ /* 0x000fe200078e0221 */
[----:B------:R-:W-:Y:S02]  /*ab20*/  LEA R28, P6, R29, R20, 0x1 ;  /* 0x000000141d1c7211 */ /* 0x000fe400078c08ff */
[----:B------:R-:W-:Y:S02]  /*ab30*/  LEA.HI.X.SX32 R27, R23, R21, 0x1, P4 ;  /* 0x00000015171b7211 */ /* 0x000fe400020f0eff */
[----:B------:R-:W-:-:S02]  /*ab40*/  ISETP.LT.AND P4, PT, R19, UR15, !P0 ;  /* 0x0000000f13007c0c */ /* 0x000fc4000c781270 */
[-C--:B------:R-:W-:Y:S02]  /*ab50*/  LEA.HI.X.SX32 R29, R29, R21.reuse, 0x1, P6 ;  /* 0x000000151d1d7211 */ /* 0x080fe400030f0eff */
[----:B------:R-:W-:Y:S02]  /*ab60*/  PRMT R7, R3, 0x7632, R7 ;  /* 0x0000763203077816 */ /* 0x000fe40000000007 */
[-C--:B0-----:R-:W-:Y:S02]  /*ab70*/  LEA R16, P2, R33, R20.reuse, 0x1 ;  /* 0x0000001421107211 */ /* 0x081fe400078408ff */
[----:B------:R-:W-:Y:S01]  /*ab80*/  LEA R24, P6, R31, R20, 0x1 ;  /* 0x000000141f187211 */ /* 0x000fe200078c08ff */
[----:B------:R0:W-:Y:S01]  /*ab90*/  @P5 STG.E.U16 desc[UR8][R14.64], R7 ;  /* 0x000000070e005986 */ /* 0x0001e2000c101508 */
[----:B------:R-:W-:Y:S02]  /*aba0*/  LEA.HI.X.SX32 R17, R33, R21, 0x1, P2 ;  /* 0x0000001521117211 */ /* 0x000fe400010f0eff */
[----:B------:R-:W-:-:S02]  /*abb0*/  ISETP.LT.AND P2, PT, R0, UR15, !P0 ;  /* 0x0000000f00007c0c */ /* 0x000fc4000c741270 */
[----:B------:R-:W-:Y:S02]  /*abc0*/  ISETP.LT.AND P0, PT, R18, UR15, !P0 ;  /* 0x0000000f12007c0c */ /* 0x000fe4000c701270 */
[----:B------:R-:W-:Y:S02]  /*abd0*/  PRMT R5, R5, 0x7632, R5 ;  /* 0x0000763205057816 */ /* 0x000fe40000000005 */
[----:B------:R-:W-:Y:S02]  /*abe0*/  PRMT R0, R7, 0x7632, R0 ;  /* 0x0000763207007816 */ /* 0x000fe40000000000 */
[----:B------:R-:W-:Y:S01]  /*abf0*/  LEA.HI.X.SX32 R25, R31, R21, 0x1, P6 ;  /* 0x000000151f197211 */ /* 0x000fe200030f0eff */
[----:B------:R0:W-:Y:S01]  /*ac00*/  @P4 STG.E.U16 desc[UR8][R26.64], R5 ;  /* 0x000000051a004986 */ /* 0x0001e2000c101508 */
[----:B------:R-:W-:Y:S02]  /*ac10*/  PRMT R12, R9, 0x7632, R12 ;  /* 0x00007632090c7816 */ /* 0x000fe4000000000c */
[----:B------:R-:W-:Y:S01]  /*ac20*/  PRMT R8, R11, 0x7632, R8 ;  /* 0x000076320b087816 */ /* 0x000fe20000000008 */
[----:B------:R0:W-:Y:S01]  /*ac30*/  @P3 STG.E.U16 desc[UR8][R28.64], R0 ;  /* 0x000000001c003986 */ /* 0x0001e2000c101508 */
[----:B------:R-:W-:-:S03]  /*ac40*/  LEA R20, P6, R22, R20, 0x1 ;  /* 0x0000001416147211 */ /* 0x000fc600078c08ff */
[----:B------:R0:W-:Y:S01]  /*ac50*/  @P2 STG.E.U16 desc[UR8][R24.64], R12 ;  /* 0x0000000c18002986 */ /* 0x0001e2000c101508 */
[----:B------:R-:W-:-:S03]  /*ac60*/  LEA.HI.X.SX32 R21, R22, R21, 0x1, P6 ;  /* 0x0000001516157211 */ /* 0x000fc600030f0eff */
[----:B------:R0:W-:Y:S01]  /*ac70*/  @P1 STG.E.U16 desc[UR8][R16.64], R8 ;  /* 0x0000000810001986 */ /* 0x0001e2000c101508 */
[----:B------:R-:W-:Y:S05]  /*ac80*/  @!P0 EXIT ;  /* 0x000000000000894d */ /* 0x000fea0003800000 */
[----:B------:R-:W-:-:S05]  /*ac90*/  PRMT R10, R13, 0x7632, R10 ;  /* 0x000076320d0a7816 */ /* 0x000fca000000000a */
[----:B------:R-:W-:Y:S01]  /*aca0*/  STG.E.U16 desc[UR8][R20.64], R10 ;  /* 0x0000000a14007986 */ /* 0x000fe2000c101508 */
[----:B------:R-:W-:Y:S05]  /*acb0*/  EXIT ;  /* 0x000000000000794d */ /* 0x000fea0003800000 */
.L_x_2:
[----:B------:R-:W-:-:S00]  /*acc0*/  BRA `(.L_x_2) ;  /* 0xfffffffc00fc7947 */ /* 0x000fc0000383ffff */
[----:B------:R-:W-:-:S00]  /*acd0*/  NOP ;  /* 0x0000000000007918 */ /* 0x000fc00000000000 */
        /* <DEDUP_REMOVED lines=10> */
.L_x_3:


//--------------------- .nv.shared.matmul_kernel  --------------------------
	.section	.nv.shared.matmul_kernel,"aw",@nobits
	.sectionflags	@""
	.align	16
	.zero		1024


//--------------------- .nv.shared.reserved.0     --------------------------
	.section	.nv.shared.reserved.0,"aw",@nobits
	.weak		__nv_reservedSMEM_offset_0_alias
	.size		__nv_reservedSMEM_offset_0_alias, 0, 64
	.other		__nv_reservedSMEM_offset_0_alias,@"STO_CUDA_RESERVED_SHARED STV_DEFAULT"
__nv_reservedSMEM_offset_0_alias:
	.zero		0
	.zero		64


//--------------------- .nv.constant0.matmul_kernel --------------------------
	.section	.nv.constant0.matmul_kernel,"a",@progbits
	.sectionflags	@""
	.align	4
.nv.constant0.matmul_kernel:
	.zero		976


//--------------------- SYMBOLS --------------------------

	.type		.nv.reservedSmem.offset0,@object
	.size		.nv.reservedSmem.offset0,0x4
	.type		.nv.reservedSmem.cap,@object
	.size		.nv.reservedSmem.cap,0x4
